	.target	sm_90a

	.elftype	@"ET_EXEC"


//--------------------- .note.nv.tkinfo           --------------------------
	.section	.note.nv.tkinfo,"",@"SHT_NOTE"
	.sectionflags	@"SHF_NOTE_NV_TKINFO"
	.tkinfo
        /*0018*/ 	.word	0x00000002
        /*0030*/ 	.string	""
        /*0030*/ 	.string	"ptxas"
        /*0030*/ 	.string	"Cuda compilation tools, release 13.0, V13.0.88"
        /*0030*/ 	.string	"Build cuda_13.0.r13.0/compiler.36424714_0"
        /*0030*/ 	.string	"-arch sm_90a -m 64 "



//--------------------- .note.nv.cuinfo           --------------------------
	.section	.note.nv.cuinfo,"",@"SHT_NOTE"
	.sectionflags	@"SHF_NOTE_NV_CUINFO"
        /*0018*/ 	.short	0x0002
        /*001a*/ 	.short	0x005a
        /*001c*/ 	.short	0x0082
	.zero		2


//--------------------- .nv.info                  --------------------------
	.section	.nv.info,"",@"SHT_CUDA_INFO"
	.align	4


	//----- nvinfo : EIATTR_REGCOUNT
	.align		4
        /*0000*/ 	.byte	0x04, 0x2f
        /*0002*/ 	.short	(.L_12 - .L_11)
	.align		4
.L_11:
        /*0004*/ 	.word	index@(_ZN7cutlass13device_kernelINS_4gemm6kernel13GemmUniversalIN4cute5tupleIJiiiiEEENS1_10collective13CollectiveMmaINS1_37MainloopSm90TmaGmmaWarpSpecializedFP8ILi11ENS5_IJNS4_1CILi2EEENSA_ILi1EEESC_EEENS1_35KernelTmaWarpSpecializedCooperativeEEENS5_IJNSA_ILi192EEENSA_ILi112EEENSA_ILi64EEEEEENS_12float_e4m3_tENS5_IJlSC_lEEESK_SL_NS4_8TiledMMAINS4_8MMA_AtomIJNS4_4SM904GMMA30MMA_64x16x32_F32E4M3E4M3_SS_TNILNSP_7ScaleInE1ELSR_1EEEEEENS4_6LayoutISD_NS5_IJSC_NSA_ILi0EEESV_EEEEENS5_IJNS4_10UnderscoreESY_SY_EEEEENS4_13SM90_TMA_LOADENS4_14ComposedLayoutINS4_7SwizzleILi2ELi4ELi3EEENS4_18smem_ptr_flag_bitsILi8EEENSU_INS5_IJNSA_ILi8EEESI_EEENS5_IJSI_SC_EEEEEEEvNS4_8identityENS4_23SM90_TMA_LOAD_MULTICASTES1B_vS1C_EENS_8epilogue10collective6detail29Sm90TmaWarpSpecializedAdapterINS1G_15DefaultEpilogueISK_SL_SL_NS1F_6thread17LinearCombinationISK_Li1EffLNS1K_9ScaleType4KindE0ELNS_15FloatRoundStyleE2ESK_EENS1_15EpilogueDefaultEEEEEvvEEEEvNT_6ParamsE)
        /*0008*/ 	.word	0x000000a8


	//----- nvinfo : EIATTR_FRAME_SIZE
	.align		4
.L_12:
        /*000c*/ 	.byte	0x04, 0x11
        /*000e*/ 	.short	(.L_14 - .L_13)
	.align		4
.L_13:
        /*0010*/ 	.word	index@(_ZN7cutlass13device_kernelINS_4gemm6kernel13GemmUniversalIN4cute5tupleIJiiiiEEENS1_10collective13CollectiveMmaINS1_37MainloopSm90TmaGmmaWarpSpecializedFP8ILi11ENS5_IJNS4_1CILi2EEENSA_ILi1EEESC_EEENS1_35KernelTmaWarpSpecializedCooperativeEEENS5_IJNSA_ILi192EEENSA_ILi112EEENSA_ILi64EEEEEENS_12float_e4m3_tENS5_IJlSC_lEEESK_SL_NS4_8TiledMMAINS4_8MMA_AtomIJNS4_4SM904GMMA30MMA_64x16x32_F32E4M3E4M3_SS_TNILNSP_7ScaleInE1ELSR_1EEEEEENS4_6LayoutISD_NS5_IJSC_NSA_ILi0EEESV_EEEEENS5_IJNS4_10UnderscoreESY_SY_EEEEENS4_13SM90_TMA_LOADENS4_14ComposedLayoutINS4_7SwizzleILi2ELi4ELi3EEENS4_18smem_ptr_flag_bitsILi8EEENSU_INS5_IJNSA_ILi8EEESI_EEENS5_IJSI_SC_EEEEEEEvNS4_8identityENS4_23SM90_TMA_LOAD_MULTICASTES1B_vS1C_EENS_8epilogue10collective6detail29Sm90TmaWarpSpecializedAdapterINS1G_15DefaultEpilogueISK_SL_SL_NS1F_6thread17LinearCombinationISK_Li1EffLNS1K_9ScaleType4KindE0ELNS_15FloatRoundStyleE2ESK_EENS1_15EpilogueDefaultEEEEEvvEEEEvNT_6ParamsE)
        /*0014*/ 	.word	0x00000018


	//----- nvinfo : EIATTR_MIN_STACK_SIZE
	.align		4
.L_14:
        /*0018*/ 	.byte	0x04, 0x12
        /*001a*/ 	.short	(.L_16 - .L_15)
	.align		4
.L_15:
        /*001c*/ 	.word	index@(_ZN7cutlass13device_kernelINS_4gemm6kernel13GemmUniversalIN4cute5tupleIJiiiiEEENS1_10collective13CollectiveMmaINS1_37MainloopSm90TmaGmmaWarpSpecializedFP8ILi11ENS5_IJNS4_1CILi2EEENSA_ILi1EEESC_EEENS1_35KernelTmaWarpSpecializedCooperativeEEENS5_IJNSA_ILi192EEENSA_ILi112EEENSA_ILi64EEEEEENS_12float_e4m3_tENS5_IJlSC_lEEESK_SL_NS4_8TiledMMAINS4_8MMA_AtomIJNS4_4SM904GMMA30MMA_64x16x32_F32E4M3E4M3_SS_TNILNSP_7ScaleInE1ELSR_1EEEEEENS4_6LayoutISD_NS5_IJSC_NSA_ILi0EEESV_EEEEENS5_IJNS4_10UnderscoreESY_SY_EEEEENS4_13SM90_TMA_LOADENS4_14ComposedLayoutINS4_7SwizzleILi2ELi4ELi3EEENS4_18smem_ptr_flag_bitsILi8EEENSU_INS5_IJNSA_ILi8EEESI_EEENS5_IJSI_SC_EEEEEEEvNS4_8identityENS4_23SM90_TMA_LOAD_MULTICASTES1B_vS1C_EENS_8epilogue10collective6detail29Sm90TmaWarpSpecializedAdapterINS1G_15DefaultEpilogueISK_SL_SL_NS1F_6thread17LinearCombinationISK_Li1EffLNS1K_9ScaleType4KindE0ELNS_15FloatRoundStyleE2ESK_EENS1_15EpilogueDefaultEEEEEvvEEEEvNT_6ParamsE)
        /*0020*/ 	.word	0x00000018
.L_16:


//--------------------- .nv.compat                --------------------------
	.section	.nv.compat,"",@"SHT_CUDA_COMPAT_INFO"
	.align	4
        /*0000*/ 	.byte	0x02, 0x09, 0x01, 0x00, 0x02, 0x02, 0x04, 0x00, 0x02, 0x05, 0x05, 0x00, 0x03, 0x07, 0x01, 0x01
        /*0010*/ 	.byte	0x02, 0x03, 0x01, 0x00, 0x02, 0x06, 0x01, 0x00, 0x04, 0x0b, 0x08, 0x00, 0x00, 0x00, 0x00, 0x00
        /*0020*/ 	.byte	0x00, 0x00, 0x00, 0x00


//--------------------- .nv.info._ZN7cutlass13device_kernelINS_4gemm6kernel13GemmUniversalIN4cute5tupleIJiiiiEEENS1_10collective13CollectiveMmaINS1_37MainloopSm90TmaGmmaWarpSpecializedFP8ILi11ENS5_IJNS4_1CILi2EEENSA_ILi1EEESC_EEENS1_35KernelTmaWarpSpecializedCooperativeEEENS5_IJNSA_ILi192EEENSA_ILi112EEENSA_ILi64EEEEEENS_12float_e4m3_tENS5_IJlSC_lEEESK_SL_NS4_8TiledMMAINS4_8MMA_AtomIJNS4_4SM904GMMA30MMA_64x16x32_F32E4M3E4M3_SS_TNILNSP_7ScaleInE1ELSR_1EEEEEENS4_6LayoutISD_NS5_IJSC_NSA_ILi0EEESV_EEEEENS5_IJNS4_10UnderscoreESY_SY_EEEEENS4_13SM90_TMA_LOADENS4_14ComposedLayoutINS4_7SwizzleILi2ELi4ELi3EEENS4_18smem_ptr_flag_bitsILi8EEENSU_INS5_IJNSA_ILi8EEESI_EEENS5_IJSI_SC_EEEEEEEvNS4_8identityENS4_23SM90_TMA_LOAD_MULTICASTES1B_vS1C_EENS_8epilogue10collective6detail29Sm90TmaWarpSpecializedAdapterINS1G_15DefaultEpilogueISK_SL_SL_NS1F_6thread17LinearCombinationISK_Li1EffLNS1K_9ScaleType4KindE0ELNS_15FloatRoundStyleE2ESK_EENS1_15EpilogueDefaultEEEEEvvEEEEvNT_6ParamsE --------------------------
	.section	.nv.info._ZN7cutlass13device_kernelINS_4gemm6kernel13GemmUniversalIN4cute5tupleIJiiiiEEENS1_10collective13CollectiveMmaINS1_37MainloopSm90TmaGmmaWarpSpecializedFP8ILi11ENS5_IJNS4_1CILi2EEENSA_ILi1EEESC_EEENS1_35KernelTmaWarpSpecializedCooperativeEEENS5_IJNSA_ILi192EEENSA_ILi112EEENSA_ILi64EEEEEENS_12float_e4m3_tENS5_IJlSC_lEEESK_SL_NS4_8TiledMMAINS4_8MMA_AtomIJNS4_4SM904GMMA30MMA_64x16x32_F32E4M3E4M3_SS_TNILNSP_7ScaleInE1ELSR_1EEEEEENS4_6LayoutISD_NS5_IJSC_NSA_ILi0EEESV_EEEEENS5_IJNS4_10UnderscoreESY_SY_EEEEENS4_13SM90_TMA_LOADENS4_14ComposedLayoutINS4_7SwizzleILi2ELi4ELi3EEENS4_18smem_ptr_flag_bitsILi8EEENSU_INS5_IJNSA_ILi8EEESI_EEENS5_IJSI_SC_EEEEEEEvNS4_8identityENS4_23SM90_TMA_LOAD_MULTICASTES1B_vS1C_EENS_8epilogue10collective6detail29Sm90TmaWarpSpecializedAdapterINS1G_15DefaultEpilogueISK_SL_SL_NS1F_6thread17LinearCombinationISK_Li1EffLNS1K_9ScaleType4KindE0ELNS_15FloatRoundStyleE2ESK_EENS1_15EpilogueDefaultEEEEEvvEEEEvNT_6ParamsE,"",@"SHT_CUDA_INFO"
	.sectionflags	@""
	.align	4


	//----- nvinfo : EIATTR_CUDA_API_VERSION
	.align		4
        /*0000*/ 	.byte	0x04, 0x37
        /*0002*/ 	.short	(.L_18 - .L_17)
.L_17:
        /*0004*/ 	.word	0x00000082


	//----- nvinfo : EIATTR_KPARAM_INFO
	.align		4
.L_18:
        /*0008*/ 	.byte	0x04, 0x17
        /*000a*/ 	.short	(.L_20 - .L_19)
.L_19:
        /*000c*/ 	.word	0x00000000
        /*0010*/ 	.short	0x0000
        /*0012*/ 	.short	0x0070
        /*0014*/ 	.byte	0x00, 0xf0, 0x01, 0x10


	//----- nvinfo : EIATTR_SPARSE_MMA_MASK
	.align		4
.L_20:
        /*0018*/ 	.byte	0x03, 0x50
        /*001a*/ 	.short	0x0000


	//----- nvinfo : EIATTR_MAXREG_COUNT
	.align		4
        /*001c*/ 	.byte	0x03, 0x1b
        /*001e*/ 	.short	0x00a8


	//----- nvinfo : EIATTR_NUM_BARRIERS
	.align		4
        /*0020*/ 	.byte	0x02, 0x4c
        /*0022*/ 	.byte	0x01
	.zero		1


	//----- nvinfo : EIATTR_ANNOTATIONS
	.align		4
        /*0024*/ 	.byte	0x04, 0x55
        /*0026*/ 	.short	(.L_22 - .L_21)


	//   ....[0]....
.L_21:
        /*0028*/ 	.word	0x00000001
        /*002c*/ 	.byte	0x20, 0x08, 0x00, 0x00, 0x01, 0x00, 0x00, 0x00, 0x10, 0x09, 0x00, 0x00, 0x01, 0x00, 0x00, 0x00
        /* <DEDUP_REMOVED lines=12> */
        /*00fc*/ 	.byte	0xe0, 0xde, 0x00, 0x00


	//----- nvinfo : EIATTR_MERCURY_ISA_VERSION
	.align		4
.L_22:
        /*0100*/ 	.byte	0x03, 0x5f
        /*0102*/ 	.short	0x0101


	//----- nvinfo : EIATTR_INT_WARP_WIDE_INSTR_OFFSETS
	.align		4
        /*0104*/ 	.byte	0x04, 0x31
        /*0106*/ 	.short	(.L_24 - .L_23)


	//   ....[0]....
.L_23:
        /*0108*/ 	.word	0x00000660


	//   ....[1]....
        /*010c*/ 	.word	0x00000680


	//   ....[2]....
        /*0110*/ 	.word	0x000007f0


	//----- nvinfo : EIATTR_COOP_GROUP_MASK_REGIDS
	.align		4
.L_24:
        /*0114*/ 	.byte	0x04, 0x29
        /*0116*/ 	.short	(.L_26 - .L_25)


	//   ....[0]....
.L_25:
        /*0118*/ 	.word	0xffffffff


	//   ....[1]....
        /*011c*/ 	.word	0xffffffff


	//   ....[2]....
        /*0120*/ 	.word	0xffffffff


	//   ....[3]....
        /*0124*/ 	.word	0xffffffff


	//   ....[4]....
        /*0128*/ 	.word	0xffffffff


	//   ....[5]....
        /*012c*/ 	.word	0xffffffff


	//----- nvinfo : EIATTR_COOP_GROUP_INSTR_OFFSETS
	.align		4
.L_26:
        /*0130*/ 	.byte	0x04, 0x28
        /*0132*/ 	.short	(.L_28 - .L_27)


	//   ....[0]....
.L_27:
        /*0134*/ 	.word	0x00000070


	//   ....[1]....
        /*0138*/ 	.word	0x00000080


	//   ....[2]....
        /*013c*/ 	.word	0x000001a0


	//   ....[3]....
        /*0140*/ 	.word	0x000004d0


	//   ....[4]....
        /*0144*/ 	.word	0x00000950


	//   ....[5]....
        /*0148*/ 	.word	0x000016a0


	//----- nvinfo : EIATTR_REG_RECONFIG
	.align		4
.L_28:
        /*014c*/ 	.byte	0x01, 0x54
	.zero		2


	//----- nvinfo : EIATTR_MBARRIER_INSTR_OFFSETS
	.align		4
        /*0150*/ 	.byte	0x04, 0x39
        /*0152*/ 	.short	(.L_30 - .L_29)


	//   ....[0]....
.L_29:
        /*0154*/ 	.word	0x00000340
        /*0158*/ 	.word	0x000000ff
        /*015c*/ 	.word	0x00000000
        /*0160*/ 	.short	0x0100
        /*0162*/ 	.byte	0x0a
	.zero		1


	//   ....[1]....
        /*0164*/ 	.word	0x00000350
        /*0168*/ 	.word	0x000000ff
        /*016c*/ 	.word	0x00000058
        /*0170*/ 	.short	0x0100
        /*0172*/ 	.byte	0x0a
	.zero		1


	//   ....[2]....
        /*0174*/ 	.word	0x00000360
        /*0178*/ 	.word	0x000000ff
        /*017c*/ 	.word	0x00000008
        /*0180*/ 	.short	0x0100
        /*0182*/ 	.byte	0x0a
	.zero		1


	//   ....[3]....
        /*0184*/ 	.word	0x00000370
        /*0188*/ 	.word	0x000000ff
        /*018c*/ 	.word	0x00000060
        /*0190*/ 	.short	0x0100
        /*0192*/ 	.byte	0x0a
	.zero		1


	//   ....[4]....
        /*0194*/ 	.word	0x00000380
        /*0198*/ 	.word	0x000000ff
        /*019c*/ 	.word	0x00000010
        /*01a0*/ 	.short	0x0100
        /*01a2*/ 	.byte	0x0a
	.zero		1


	//   ....[5]....
        /*01a4*/ 	.word	0x00000390
        /*01a8*/ 	.word	0x000000ff
        /*01ac*/ 	.word	0x00000068
        /*01b0*/ 	.short	0x0100
        /*01b2*/ 	.byte	0x0a
	.zero		1


	//   ....[6]....
        /*01b4*/ 	.word	0x000003a0
        /*01b8*/ 	.word	0x000000ff
        /*01bc*/ 	.word	0x00000018
        /*01c0*/ 	.short	0x0100
        /*01c2*/ 	.byte	0x0a
	.zero		1


	//   ....[7]....
        /*01c4*/ 	.word	0x000003b0
        /*01c8*/ 	.word	0x000000ff
        /*01cc*/ 	.word	0x00000070
        /*01d0*/ 	.short	0x0100
        /*01d2*/ 	.byte	0x0a
	.zero		1


	//   ....[8]....
        /*01d4*/ 	.word	0x000003c0
        /*01d8*/ 	.word	0x000000ff
        /*01dc*/ 	.word	0x00000020
        /*01e0*/ 	.short	0x0100
        /*01e2*/ 	.byte	0x0a
	.zero		1


	//   ....[9]....
        /*01e4*/ 	.word	0x000003d0
        /*01e8*/ 	.word	0x000000ff
        /*01ec*/ 	.word	0x00000078
        /*01f0*/ 	.short	0x0100
        /*01f2*/ 	.byte	0x0a
	.zero		1


	//   ....[10]....
        /*01f4*/ 	.word	0x000003e0
        /*01f8*/ 	.word	0x000000ff
        /*01fc*/ 	.word	0x00000028
        /*0200*/ 	.short	0x0100
        /*0202*/ 	.byte	0x0a
	.zero		1


	//   ....[11]....
        /*0204*/ 	.word	0x000003f0
        /*0208*/ 	.word	0x000000ff
        /*020c*/ 	.word	0x00000080
        /*0210*/ 	.short	0x0100
        /*0212*/ 	.byte	0x0a
	.zero		1


	//   ....[12]....
        /*0214*/ 	.word	0x00000400
        /*0218*/ 	.word	0x000000ff
        /*021c*/ 	.word	0x00000030
        /*0220*/ 	.short	0x0100
        /*0222*/ 	.byte	0x0a
	.zero		1


	//   ....[13]....
        /*0224*/ 	.word	0x00000410
        /*0228*/ 	.word	0x000000ff
        /*022c*/ 	.word	0x00000088
        /*0230*/ 	.short	0x0100
        /*0232*/ 	.byte	0x0a
	.zero		1


	//   ....[14]....
        /*0234*/ 	.word	0x00000420
        /*0238*/ 	.word	0x000000ff
        /*023c*/ 	.word	0x00000038
        /*0240*/ 	.short	0x0100
        /*0242*/ 	.byte	0x0a
	.zero		1


	//   ....[15]....
        /*0244*/ 	.word	0x00000430
        /*0248*/ 	.word	0x000000ff
        /*024c*/ 	.word	0x00000090
        /*0250*/ 	.short	0x0100
        /*0252*/ 	.byte	0x0a
	.zero		1


	//   ....[16]....
        /*0254*/ 	.word	0x00000440
        /*0258*/ 	.word	0x000000ff
        /*025c*/ 	.word	0x00000040
        /*0260*/ 	.short	0x0100
        /*0262*/ 	.byte	0x0a
	.zero		1


	//   ....[17]....
        /*0264*/ 	.word	0x00000450
        /*0268*/ 	.word	0x000000ff
        /*026c*/ 	.word	0x00000098
        /*0270*/ 	.short	0x0100
        /*0272*/ 	.byte	0x0a
	.zero		1


	//   ....[18]....
        /*0274*/ 	.word	0x00000460
        /*0278*/ 	.word	0x000000ff
        /*027c*/ 	.word	0x00000048
        /*0280*/ 	.short	0x0100
        /*0282*/ 	.byte	0x0a
	.zero		1


	//   ....[19]....
        /*0284*/ 	.word	0x00000470
        /*0288*/ 	.word	0x000000ff
        /*028c*/ 	.word	0x000000a0
        /*0290*/ 	.short	0x0100
        /*0292*/ 	.byte	0x0a
	.zero		1


	//   ....[20]....
        /*0294*/ 	.word	0x00000480
        /*0298*/ 	.word	0x000000ff
        /*029c*/ 	.word	0x00000050
        /*02a0*/ 	.short	0x0100
        /*02a2*/ 	.byte	0x0a
	.zero		1


	//   ....[21]....
        /*02a4*/ 	.word	0x00000490
        /*02a8*/ 	.word	0x000000ff
        /*02ac*/ 	.word	0x000000a8
        /*02b0*/ 	.short	0x0100
        /*02b2*/ 	.byte	0x0a
	.zero		1


	//   ....[22]....
        /*02b4*/ 	.word	0x00000880
        /*02b8*/ 	.word	0x000000ff
        /*02bc*/ 	.word	0x000000c0
        /*02c0*/ 	.short	0x0100
        /*02c2*/ 	.byte	0x08
	.zero		1


	//   ....[23]....
        /*02c4*/ 	.word	0x000008f0
        /*02c8*/ 	.word	0x000000ff
        /*02cc*/ 	.word	0x000000c8
        /*02d0*/ 	.short	0x0100
        /*02d2*/ 	.byte	0x08
	.zero		1


	//   ....[24]....
        /*02d4*/ 	.word	0x00001cf0
        /*02d8*/ 	.word	0x000000ff
        /*02dc*/ 	.word	0x00000000
        /*02e0*/ 	.short	0x010a
        /*02e2*/ 	.byte	0x0c
	.zero		1


	//   ....[25]....
        /*02e4*/ 	.word	0x00001d50
        /*02e8*/ 	.word	0x000000ff
        /*02ec*/ 	.word	0x00000000
        /*02f0*/ 	.short	0x010a
        /*02f2*/ 	.byte	0x0c
	.zero		1


	//   ....[26]....
        /*02f4*/ 	.word	0x00003180
        /*02f8*/ 	.word	0x000000ff
        /*02fc*/ 	.word	0x00000000
        /*0300*/ 	.short	0x010a
        /*0302*/ 	.byte	0x0e
	.zero		1


	//   ....[27]....
        /*0304*/ 	.word	0x000031c0
        /*0308*/ 	.word	0x000000ff
        /*030c*/ 	.word	0x00000000
        /*0310*/ 	.short	0x010a
        /*0312*/ 	.byte	0x0e
	.zero		1


	//   ....[28]....
        /*0314*/ 	.word	0x000041d0
        /*0318*/ 	.word	0x000000e2
        /*031c*/ 	.word	0x00000000
        /*0320*/ 	.short	0x0101
        /*0322*/ 	.byte	0x3f
	.zero		1


	//   ....[29]....
        /*0324*/ 	.word	0x00004ba0
        /*0328*/ 	.word	0x00000018
        /*032c*/ 	.word	0x00000000
        /*0330*/ 	.short	0x0101
        /*0332*/ 	.byte	0x3f
	.zero		1


	//   ....[30]....
        /*0334*/ 	.word	0x0000da50
        /*0338*/ 	.word	0x0000000d
        /*033c*/ 	.word	0x00000058
        /*0340*/ 	.short	0x010a
        /*0342*/ 	.byte	0x3f
	.zero		1


	//   ....[31]....
        /*0344*/ 	.word	0x0000de20
        /*0348*/ 	.word	0x00000005
        /*034c*/ 	.word	0x000000c8
        /*0350*/ 	.short	0x0101
        /*0352*/ 	.byte	0x3f
	.zero		1


	//   ....[32]....
        /*0354*/ 	.word	0x0000e5a0
        /*0358*/ 	.word	0x00000007
        /*035c*/ 	.word	0x00000000
        /*0360*/ 	.short	0x010a
        /*0362*/ 	.byte	0x3f
	.zero		1


	//   ....[33]....
        /*0364*/ 	.word	0x0000e620
        /*0368*/ 	.word	0x00000008
        /*036c*/ 	.word	0x00000000
        /*0370*/ 	.short	0x010a
        /*0372*/ 	.byte	0x3f
	.zero		1


	//   ....[34]....
        /*0374*/ 	.word	0x0000e6b0
        /*0378*/ 	.word	0x00000009
        /*037c*/ 	.word	0x00000000
        /*0380*/ 	.short	0x010a
        /*0382*/ 	.byte	0x3f
	.zero		1


	//   ....[35]....
        /*0384*/ 	.word	0x0000e740
        /*0388*/ 	.word	0x00000008
        /*038c*/ 	.word	0x00000000
        /*0390*/ 	.short	0x010a
        /*0392*/ 	.byte	0x3f
	.zero		1


	//   ....[36]....
        /*0394*/ 	.word	0x0000e7d0
        /*0398*/ 	.word	0x00000009
        /*039c*/ 	.word	0x00000000
        /*03a0*/ 	.short	0x010a
        /*03a2*/ 	.byte	0x3f
	.zero		1


	//   ....[37]....
        /*03a4*/ 	.word	0x0000e860
        /*03a8*/ 	.word	0x00000008
        /*03ac*/ 	.word	0x00000000
        /*03b0*/ 	.short	0x010a
        /*03b2*/ 	.byte	0x3f
	.zero		1


	//   ....[38]....
        /*03b4*/ 	.word	0x0000e8f0
        /*03b8*/ 	.word	0x00000009
        /*03bc*/ 	.word	0x00000000
        /*03c0*/ 	.short	0x010a
        /*03c2*/ 	.byte	0x3f
	.zero		1


	//   ....[39]....
        /*03c4*/ 	.word	0x0000e980
        /*03c8*/ 	.word	0x00000008
        /*03cc*/ 	.word	0x00000000
        /*03d0*/ 	.short	0x010a
        /*03d2*/ 	.byte	0x3f
	.zero		1


	//   ....[40]....
        /*03d4*/ 	.word	0x0000ea10
        /*03d8*/ 	.word	0x00000009
        /*03dc*/ 	.word	0x00000000
        /*03e0*/ 	.short	0x010a
        /*03e2*/ 	.byte	0x3f
	.zero		1


	//   ....[41]....
        /*03e4*/ 	.word	0x0000eaa0
        /*03e8*/ 	.word	0x00000006
        /*03ec*/ 	.word	0x00000000
        /*03f0*/ 	.short	0x010a
        /*03f2*/ 	.byte	0x3f
	.zero		1


	//   ....[42]....
        /*03f4*/ 	.word	0x0000eb30
        /*03f8*/ 	.word	0x00000003
        /*03fc*/ 	.word	0x00000000
        /*0400*/ 	.short	0x010a
        /*0402*/ 	.byte	0x3f
	.zero		1


	//   ....[43]....
        /*0404*/ 	.word	0x0000eba0
        /*0408*/ 	.word	0x00000003
        /*040c*/ 	.word	0x00000000
        /*0410*/ 	.short	0x010a
        /*0412*/ 	.byte	0x3f
	.zero		1


	//   ....[44]....
        /*0414*/ 	.word	0x0000ec00
        /*0418*/ 	.word	0x000000e3
        /*041c*/ 	.word	0x00000000
        /*0420*/ 	.short	0x010a
        /*0422*/ 	.byte	0x3f
	.zero		1


	//   ....[45]....
        /*0424*/ 	.word	0x0000ecd0
        /*0428*/ 	.word	0x0000000d
        /*042c*/ 	.word	0x00000058
        /*0430*/ 	.short	0x010a
        /*0432*/ 	.byte	0x3f
	.zero		1


	//   ....[46]....
        /*0434*/ 	.word	0x0000eda0
        /*0438*/ 	.word	0x00000007
        /*043c*/ 	.word	0x00000000
        /*0440*/ 	.short	0x010a
        /*0442*/ 	.byte	0x3f
	.zero		1


	//   ....[47]....
        /*0444*/ 	.word	0x0000edf0
        /*0448*/ 	.word	0x00000008
        /*044c*/ 	.word	0x00000000
        /*0450*/ 	.short	0x010a
        /*0452*/ 	.byte	0x3f
	.zero		1


	//   ....[48]....
        /*0454*/ 	.word	0x0000ee40
        /*0458*/ 	.word	0x00000009
        /*045c*/ 	.word	0x00000000
        /*0460*/ 	.short	0x010a
        /*0462*/ 	.byte	0x3f
	.zero		1


	//   ....[49]....
        /*0464*/ 	.word	0x0000ee90
        /*0468*/ 	.word	0x00000008
        /*046c*/ 	.word	0x00000000
        /*0470*/ 	.short	0x010a
        /*0472*/ 	.byte	0x3f
	.zero		1


	//   ....[50]....
        /*0474*/ 	.word	0x0000eee0
        /*0478*/ 	.word	0x00000009
        /*047c*/ 	.word	0x00000000
        /*0480*/ 	.short	0x010a
        /*0482*/ 	.byte	0x3f
	.zero		1


	//   ....[51]....
        /*0484*/ 	.word	0x0000ef30
        /*0488*/ 	.word	0x00000008
        /*048c*/ 	.word	0x00000000
        /*0490*/ 	.short	0x010a
        /*0492*/ 	.byte	0x3f
	.zero		1


	//   ....[52]....
        /*0494*/ 	.word	0x0000ef80
        /*0498*/ 	.word	0x00000009
        /*049c*/ 	.word	0x00000000
        /*04a0*/ 	.short	0x010a
        /*04a2*/ 	.byte	0x3f
	.zero		1


	//   ....[53]....
        /*04a4*/ 	.word	0x0000efd0
        /*04a8*/ 	.word	0x00000008
        /*04ac*/ 	.word	0x00000000
        /*04b0*/ 	.short	0x010a
        /*04b2*/ 	.byte	0x3f
	.zero		1


	//   ....[54]....
        /*04b4*/ 	.word	0x0000f020
        /*04b8*/ 	.word	0x00000009
        /*04bc*/ 	.word	0x00000000
        /*04c0*/ 	.short	0x010a
        /*04c2*/ 	.byte	0x3f
	.zero		1


	//   ....[55]....
        /*04c4*/ 	.word	0x0000f070
        /*04c8*/ 	.word	0x00000006
        /*04cc*/ 	.word	0x00000000
        /*04d0*/ 	.short	0x010a
        /*04d2*/ 	.byte	0x3f
	.zero		1


	//----- nvinfo : EIATTR_NUM_MBARRIERS
	.align		4
.L_30:
        /*04d4*/ 	.byte	0x03, 0x38
        /*04d6*/ 	.short	0x0018


	//----- nvinfo : EIATTR_EXIT_INSTR_OFFSETS
	.align		4
        /*04d8*/ 	.byte	0x04, 0x1c
        /*04da*/ 	.short	(.L_32 - .L_31)


	//   ....[0]....
.L_31:
        /*04dc*/ 	.word	0x00000ae0


	//   ....[1]....
        /*04e0*/ 	.word	0x00001370


	//   ....[2]....
        /*04e4*/ 	.word	0x0000d150


	//   ....[3]....
        /*04e8*/ 	.word	0x0000d6e0


	//   ....[4]....
        /*04ec*/ 	.word	0x0000eb80


	//----- nvinfo : EIATTR_MAX_THREADS
	.align		4
.L_32:
        /*04f0*/ 	.byte	0x04, 0x05
        /*04f2*/ 	.short	(.L_34 - .L_33)
.L_33:
        /*04f4*/ 	.word	0x00000180
        /*04f8*/ 	.word	0x00000001
        /*04fc*/ 	.word	0x00000001


	//----- nvinfo : EIATTR_CRS_STACK_SIZE
	.align		4
.L_34:
        /*0500*/ 	.byte	0x04, 0x1e
        /*0502*/ 	.short	(.L_36 - .L_35)
.L_35:
        /*0504*/ 	.word	0x00000000


	//----- nvinfo : EIATTR_CBANK_PARAM_SIZE
	.align		4
.L_36:
        /*0508*/ 	.byte	0x03, 0x19
        /*050a*/ 	.short	0x0470


	//----- nvinfo : EIATTR_PARAM_CBANK
	.align		4
        /*050c*/ 	.byte	0x04, 0x0a
        /*050e*/ 	.short	(.L_38 - .L_37)
	.align		4
.L_37:
        /*0510*/ 	.word	index@(.nv.constant0._ZN7cutlass13device_kernelINS_4gemm6kernel13GemmUniversalIN4cute5tupleIJiiiiEEENS1_10collective13CollectiveMmaINS1_37MainloopSm90TmaGmmaWarpSpecializedFP8ILi11ENS5_IJNS4_1CILi2EEENSA_ILi1EEESC_EEENS1_35KernelTmaWarpSpecializedCooperativeEEENS5_IJNSA_ILi192EEENSA_ILi112EEENSA_ILi64EEEEEENS_12float_e4m3_tENS5_IJlSC_lEEESK_SL_NS4_8TiledMMAINS4_8MMA_AtomIJNS4_4SM904GMMA30MMA_64x16x32_F32E4M3E4M3_SS_TNILNSP_7ScaleInE1ELSR_1EEEEEENS4_6LayoutISD_NS5_IJSC_NSA_ILi0EEESV_EEEEENS5_IJNS4_10UnderscoreESY_SY_EEEEENS4_13SM90_TMA_LOADENS4_14ComposedLayoutINS4_7SwizzleILi2ELi4ELi3EEENS4_18smem_ptr_flag_bitsILi8EEENSU_INS5_IJNSA_ILi8EEESI_EEENS5_IJSI_SC_EEEEEEEvNS4_8identityENS4_23SM90_TMA_LOAD_MULTICASTES1B_vS1C_EENS_8epilogue10collective6detail29Sm90TmaWarpSpecializedAdapterINS1G_15DefaultEpilogueISK_SL_SL_NS1F_6thread17LinearCombinationISK_Li1EffLNS1K_9ScaleType4KindE0ELNS_15FloatRoundStyleE2ESK_EENS1_15EpilogueDefaultEEEEEvvEEEEvNT_6ParamsE)
        /*0514*/ 	.short	0x0210
        /*0516*/ 	.short	0x0470


	//----- nvinfo : EIATTR_SW_WAR
	.align		4
.L_38:
        /*0518*/ 	.byte	0x04, 0x36
        /*051a*/ 	.short	(.L_40 - .L_39)
.L_39:
        /*051c*/ 	.word	0x00000008
.L_40:


//--------------------- .nv.callgraph             --------------------------
	.section	.nv.callgraph,"",@"SHT_CUDA_CALLGRAPH"
	.align	4
	.sectionentsize	8
	.align		4
        /*0000*/ 	.word	0x00000000
	.align		4
        /*0004*/ 	.word	0xffffffff
	.align		4
        /*0008*/ 	.word	0x00000000
	.align		4
        /*000c*/ 	.word	0xfffffffe
	.align		4
        /*0010*/ 	.word	0x00000000
	.align		4
        /*0014*/ 	.word	0xfffffffd
	.align		4
        /*0018*/ 	.word	0x00000000
	.align		4
        /*001c*/ 	.word	0xfffffffc


//--------------------- .nv.constant4             --------------------------
	.section	.nv.constant4,"a",@progbits
	.align	8
	.align		8
.nv.constant4:
        /*0000*/ 	.dword	_ZN39_INTERNAL_a7722530_4_k_cu_9b7ccc32_96004cuda3std3__45__cpo5beginE
	.align		8
        /*0008*/ 	.dword	_ZN39_INTERNAL_a7722530_4_k_cu_9b7ccc32_96004cuda3std3__45__cpo3endE
	.align		8
        /*0010*/ 	.dword	_ZN39_INTERNAL_a7722530_4_k_cu_9b7ccc32_96004cuda3std3__45__cpo6cbeginE
	.align		8
        /*0018*/ 	.dword	_ZN39_INTERNAL_a7722530_4_k_cu_9b7ccc32_96004cuda3std3__45__cpo4cendE
	.align		8
        /*0020*/ 	.dword	_ZN39_INTERNAL_a7722530_4_k_cu_9b7ccc32_96004cuda3std3__441_GLOBAL__N__a7722530_4_k_cu_9b7ccc32_96006ignoreE
	.align		8
        /*0028*/ 	.dword	_ZN39_INTERNAL_a7722530_4_k_cu_9b7ccc32_96004cuda3std3__419piecewise_constructE
	.align		8
        /*0030*/ 	.dword	_ZN39_INTERNAL_a7722530_4_k_cu_9b7ccc32_96004cuda3std3__48in_placeE
	.align		8
        /*0038*/ 	.dword	_ZN39_INTERNAL_a7722530_4_k_cu_9b7ccc32_96004cuda3std6ranges3__45__cpo4swapE
	.align		8
        /*0040*/ 	.dword	_ZN39_INTERNAL_a7722530_4_k_cu_9b7ccc32_96004cuda3std6ranges3__45__cpo9iter_moveE
	.align		8
        /*0048*/ 	.dword	_ZN39_INTERNAL_a7722530_4_k_cu_9b7ccc32_96004cute7productE
	.align		8
        /*0050*/ 	.dword	_ZN39_INTERNAL_a7722530_4_k_cu_9b7ccc32_96004cute1_E


//--------------------- .text._ZN7cutlass13device_kernelINS_4gemm6kernel13GemmUniversalIN4cute5tupleIJiiiiEEENS1_10collective13CollectiveMmaINS1_37MainloopSm90TmaGmmaWarpSpecializedFP8ILi11ENS5_IJNS4_1CILi2EEENSA_ILi1EEESC_EEENS1_35KernelTmaWarpSpecializedCooperativeEEENS5_IJNSA_ILi192EEENSA_ILi112EEENSA_ILi64EEEEEENS_12float_e4m3_tENS5_IJlSC_lEEESK_SL_NS4_8TiledMMAINS4_8MMA_AtomIJNS4_4SM904GMMA30MMA_64x16x32_F32E4M3E4M3_SS_TNILNSP_7ScaleInE1ELSR_1EEEEEENS4_6LayoutISD_NS5_IJSC_NSA_ILi0EEESV_EEEEENS5_IJNS4_10UnderscoreESY_SY_EEEEENS4_13SM90_TMA_LOADENS4_14ComposedLayoutINS4_7SwizzleILi2ELi4ELi3EEENS4_18smem_ptr_flag_bitsILi8EEENSU_INS5_IJNSA_ILi8EEESI_EEENS5_IJSI_SC_EEEEEEEvNS4_8identityENS4_23SM90_TMA_LOAD_MULTICASTES1B_vS1C_EENS_8epilogue10collective6detail29Sm90TmaWarpSpecializedAdapterINS1G_15DefaultEpilogueISK_SL_SL_NS1F_6thread17LinearCombinationISK_Li1EffLNS1K_9ScaleType4KindE0ELNS_15FloatRoundStyleE2ESK_EENS1_15EpilogueDefaultEEEEEvvEEEEvNT_6ParamsE --------------------------
	.section	.text._ZN7cutlass13device_kernelINS_4gemm6kernel13GemmUniversalIN4cute5tupleIJiiiiEEENS1_10collective13CollectiveMmaINS1_37MainloopSm90TmaGmmaWarpSpecializedFP8ILi11ENS5_IJNS4_1CILi2EEENSA_ILi1EEESC_EEENS1_35KernelTmaWarpSpecializedCooperativeEEENS5_IJNSA_ILi192EEENSA_ILi112EEENSA_ILi64EEEEEENS_12float_e4m3_tENS5_IJlSC_lEEESK_SL_NS4_8TiledMMAINS4_8MMA_AtomIJNS4_4SM904GMMA30MMA_64x16x32_F32E4M3E4M3_SS_TNILNSP_7ScaleInE1ELSR_1EEEEEENS4_6LayoutISD_NS5_IJSC_NSA_ILi0EEESV_EEEEENS5_IJNS4_10UnderscoreESY_SY_EEEEENS4_13SM90_TMA_LOADENS4_14ComposedLayoutINS4_7SwizzleILi2ELi4ELi3EEENS4_18smem_ptr_flag_bitsILi8EEENSU_INS5_IJNSA_ILi8EEESI_EEENS5_IJSI_SC_EEEEEEEvNS4_8identityENS4_23SM90_TMA_LOAD_MULTICASTES1B_vS1C_EENS_8epilogue10collective6detail29Sm90TmaWarpSpecializedAdapterINS1G_15DefaultEpilogueISK_SL_SL_NS1F_6thread17LinearCombinationISK_Li1EffLNS1K_9ScaleType4KindE0ELNS_15FloatRoundStyleE2ESK_EENS1_15EpilogueDefaultEEEEEvvEEEEvNT_6ParamsE,"ax",@progbits
	.align	128
.text._ZN7cutlass13device_kernelINS_4gemm6kernel13GemmUniversalIN4cute5tupleIJiiiiEEENS1_10collective13CollectiveMmaINS1_37MainloopSm90TmaGmmaWarpSpecializedFP8ILi11ENS5_IJNS4_1CILi2EEENSA_ILi1EEESC_EEENS1_35KernelTmaWarpSpecializedCooperativeEEENS5_IJNSA_ILi192EEENSA_ILi112EEENSA_ILi64EEEEEENS_12float_e4m3_tENS5_IJlSC_lEEESK_SL_NS4_8TiledMMAINS4_8MMA_AtomIJNS4_4SM904GMMA30MMA_64x16x32_F32E4M3E4M3_SS_TNILNSP_7ScaleInE1ELSR_1EEEEEENS4_6LayoutISD_NS5_IJSC_NSA_ILi0EEESV_EEEEENS5_IJNS4_10UnderscoreESY_SY_EEEEENS4_13SM90_TMA_LOADENS4_14ComposedLayoutINS4_7SwizzleILi2ELi4ELi3EEENS4_18smem_ptr_flag_bitsILi8EEENSU_INS5_IJNSA_ILi8EEESI_EEENS5_IJSI_SC_EEEEEEEvNS4_8identityENS4_23SM90_TMA_LOAD_MULTICASTES1B_vS1C_EENS_8epilogue10collective6detail29Sm90TmaWarpSpecializedAdapterINS1G_15DefaultEpilogueISK_SL_SL_NS1F_6thread17LinearCombinationISK_Li1EffLNS1K_9ScaleType4KindE0ELNS_15FloatRoundStyleE2ESK_EENS1_15EpilogueDefaultEEEEEvvEEEEvNT_6ParamsE:
        .type           _ZN7cutlass13device_kernelINS_4gemm6kernel13GemmUniversalIN4cute5tupleIJiiiiEEENS1_10collective13CollectiveMmaINS1_37MainloopSm90TmaGmmaWarpSpecializedFP8ILi11ENS5_IJNS4_1CILi2EEENSA_ILi1EEESC_EEENS1_35KernelTmaWarpSpecializedCooperativeEEENS5_IJNSA_ILi192EEENSA_ILi112EEENSA_ILi64EEEEEENS_12float_e4m3_tENS5_IJlSC_lEEESK_SL_NS4_8TiledMMAINS4_8MMA_AtomIJNS4_4SM904GMMA30MMA_64x16x32_F32E4M3E4M3_SS_TNILNSP_7ScaleInE1ELSR_1EEEEEENS4_6LayoutISD_NS5_IJSC_NSA_ILi0EEESV_EEEEENS5_IJNS4_10UnderscoreESY_SY_EEEEENS4_13SM90_TMA_LOADENS4_14ComposedLayoutINS4_7SwizzleILi2ELi4ELi3EEENS4_18smem_ptr_flag_bitsILi8EEENSU_INS5_IJNSA_ILi8EEESI_EEENS5_IJSI_SC_EEEEEEEvNS4_8identityENS4_23SM90_TMA_LOAD_MULTICASTES1B_vS1C_EENS_8epilogue10collective6detail29Sm90TmaWarpSpecializedAdapterINS1G_15DefaultEpilogueISK_SL_SL_NS1F_6thread17LinearCombinationISK_Li1EffLNS1K_9ScaleType4KindE0ELNS_15FloatRoundStyleE2ESK_EENS1_15EpilogueDefaultEEEEEvvEEEEvNT_6ParamsE,@function
        .size           _ZN7cutlass13device_kernelINS_4gemm6kernel13GemmUniversalIN4cute5tupleIJiiiiEEENS1_10collective13CollectiveMmaINS1_37MainloopSm90TmaGmmaWarpSpecializedFP8ILi11ENS5_IJNS4_1CILi2EEENSA_ILi1EEESC_EEENS1_35KernelTmaWarpSpecializedCooperativeEEENS5_IJNSA_ILi192EEENSA_ILi112EEENSA_ILi64EEEEEENS_12float_e4m3_tENS5_IJlSC_lEEESK_SL_NS4_8TiledMMAINS4_8MMA_AtomIJNS4_4SM904GMMA30MMA_64x16x32_F32E4M3E4M3_SS_TNILNSP_7ScaleInE1ELSR_1EEEEEENS4_6LayoutISD_NS5_IJSC_NSA_ILi0EEESV_EEEEENS5_IJNS4_10UnderscoreESY_SY_EEEEENS4_13SM90_TMA_LOADENS4_14ComposedLayoutINS4_7SwizzleILi2ELi4ELi3EEENS4_18smem_ptr_flag_bitsILi8EEENSU_INS5_IJNSA_ILi8EEESI_EEENS5_IJSI_SC_EEEEEEEvNS4_8identityENS4_23SM90_TMA_LOAD_MULTICASTES1B_vS1C_EENS_8epilogue10collective6detail29Sm90TmaWarpSpecializedAdapterINS1G_15DefaultEpilogueISK_SL_SL_NS1F_6thread17LinearCombinationISK_Li1EffLNS1K_9ScaleType4KindE0ELNS_15FloatRoundStyleE2ESK_EENS1_15EpilogueDefaultEEEEEvvEEEEvNT_6ParamsE,(.L_x_317 - _ZN7cutlass13device_kernelINS_4gemm6kernel13GemmUniversalIN4cute5tupleIJiiiiEEENS1_10collective13CollectiveMmaINS1_37MainloopSm90TmaGmmaWarpSpecializedFP8ILi11ENS5_IJNS4_1CILi2EEENSA_ILi1EEESC_EEENS1_35KernelTmaWarpSpecializedCooperativeEEENS5_IJNSA_ILi192EEENSA_ILi112EEENSA_ILi64EEEEEENS_12float_e4m3_tENS5_IJlSC_lEEESK_SL_NS4_8TiledMMAINS4_8MMA_AtomIJNS4_4SM904GMMA30MMA_64x16x32_F32E4M3E4M3_SS_TNILNSP_7ScaleInE1ELSR_1EEEEEENS4_6LayoutISD_NS5_IJSC_NSA_ILi0EEESV_EEEEENS5_IJNS4_10UnderscoreESY_SY_EEEEENS4_13SM90_TMA_LOADENS4_14ComposedLayoutINS4_7SwizzleILi2ELi4ELi3EEENS4_18smem_ptr_flag_bitsILi8EEENSU_INS5_IJNSA_ILi8EEESI_EEENS5_IJSI_SC_EEEEEEEvNS4_8identityENS4_23SM90_TMA_LOAD_MULTICASTES1B_vS1C_EENS_8epilogue10collective6detail29Sm90TmaWarpSpecializedAdapterINS1G_15DefaultEpilogueISK_SL_SL_NS1F_6thread17LinearCombinationISK_Li1EffLNS1K_9ScaleType4KindE0ELNS_15FloatRoundStyleE2ESK_EENS1_15EpilogueDefaultEEEEEvvEEEEvNT_6ParamsE)
        .other          _ZN7cutlass13device_kernelINS_4gemm6kernel13GemmUniversalIN4cute5tupleIJiiiiEEENS1_10collective13CollectiveMmaINS1_37MainloopSm90TmaGmmaWarpSpecializedFP8ILi11ENS5_IJNS4_1CILi2EEENSA_ILi1EEESC_EEENS1_35KernelTmaWarpSpecializedCooperativeEEENS5_IJNSA_ILi192EEENSA_ILi112EEENSA_ILi64EEEEEENS_12float_e4m3_tENS5_IJlSC_lEEESK_SL_NS4_8TiledMMAINS4_8MMA_AtomIJNS4_4SM904GMMA30MMA_64x16x32_F32E4M3E4M3_SS_TNILNSP_7ScaleInE1ELSR_1EEEEEENS4_6LayoutISD_NS5_IJSC_NSA_ILi0EEESV_EEEEENS5_IJNS4_10UnderscoreESY_SY_EEEEENS4_13SM90_TMA_LOADENS4_14ComposedLayoutINS4_7SwizzleILi2ELi4ELi3EEENS4_18smem_ptr_flag_bitsILi8EEENSU_INS5_IJNSA_ILi8EEESI_EEENS5_IJSI_SC_EEEEEEEvNS4_8identityENS4_23SM90_TMA_LOAD_MULTICASTES1B_vS1C_EENS_8epilogue10collective6detail29Sm90TmaWarpSpecializedAdapterINS1G_15DefaultEpilogueISK_SL_SL_NS1F_6thread17LinearCombinationISK_Li1EffLNS1K_9ScaleType4KindE0ELNS_15FloatRoundStyleE2ESK_EENS1_15EpilogueDefaultEEEEEvvEEEEvNT_6ParamsE,@"STO_CUDA_ENTRY STV_DEFAULT"
_ZN7cutlass13device_kernelINS_4gemm6kernel13GemmUniversalIN4cute5tupleIJiiiiEEENS1_10collective13CollectiveMmaINS1_37MainloopSm90TmaGmmaWarpSpecializedFP8ILi11ENS5_IJNS4_1CILi2EEENSA_ILi1EEESC_EEENS1_35KernelTmaWarpSpecializedCooperativeEEENS5_IJNSA_ILi192EEENSA_ILi112EEENSA_ILi64EEEEEENS_12float_e4m3_tENS5_IJlSC_lEEESK_SL_NS4_8TiledMMAINS4_8MMA_AtomIJNS4_4SM904GMMA30MMA_64x16x32_F32E4M3E4M3_SS_TNILNSP_7ScaleInE1ELSR_1EEEEEENS4_6LayoutISD_NS5_IJSC_NSA_ILi0EEESV_EEEEENS5_IJNS4_10UnderscoreESY_SY_EEEEENS4_13SM90_TMA_LOADENS4_14ComposedLayoutINS4_7SwizzleILi2ELi4ELi3EEENS4_18smem_ptr_flag_bitsILi8EEENSU_INS5_IJNSA_ILi8EEESI_EEENS5_IJSI_SC_EEEEEEEvNS4_8identityENS4_23SM90_TMA_LOAD_MULTICASTES1B_vS1C_EENS_8epilogue10collective6detail29Sm90TmaWarpSpecializedAdapterINS1G_15DefaultEpilogueISK_SL_SL_NS1F_6thread17LinearCombinationISK_Li1EffLNS1K_9ScaleType4KindE0ELNS_15FloatRoundStyleE2ESK_EENS1_15EpilogueDefaultEEEEEvvEEEEvNT_6ParamsE:
[----:B------:R-:W0:Y:S02]  /*0000*/  LDC R1, c[0x0][0x28] ;  /* 0x00000a00ff017b82 */ /* 0x000e240000000800 */
[----:B0-----:R-:W-:Y:S01]  /*0010*/  VIADD R1, R1, 0xffffffe8 ;  /* 0xffffffe801017836 */ /* 0x001fe20000000000 */
[----:B------:R-:W0:Y:S01]  /*0020*/  S2R R4, SR_TID.X ;  /* 0x0000000000047919 */ /* 0x000e220000002100 */
[----:B------:R-:W-:Y:S01]  /*0030*/  ELECT P0, URZ, PT ;  /* 0x00000000003f782f */ /* 0x000fe20003800000 */
[----:B------:R-:W-:Y:S01]  /*0040*/  BSSY B0, `(.L_x_0) ;  /* 0x0000015000007945 */ /* 0x000fe20003800000 */
[--C-:B0-----:R-:W-:Y:S02]  /*0050*/  SHF.R.U32.HI R0, RZ, 0x5, R4.reuse ;  /* 0x00000005ff007819 */ /* 0x101fe40000011604 */
[----:B------:R-:W-:-:S03]  /*0060*/  SHF.R.U32.HI R2, RZ, 0x7, R4 ;  /* 0x00000007ff027819 */ /* 0x000fc60000011604 */
[----:B------:R-:W0:Y:S04]  /*0070*/  SHFL.IDX PT, R3, R0, RZ, 0x1f ;  /* 0x00001fff00037589 */ /* 0x000e2800000e0000 */
[----:B------:R-:W1:Y:S01]  /*0080*/  SHFL.IDX PT, R2, R2, RZ, 0x1f ;  /* 0x00001fff02027589 */ /* 0x000e6200000e0000 */
[----:B0-----:R-:W-:Y:S02]  /*0090*/  R2UR UR4, R3 ;  /* 0x00000000030472ca */ /* 0x001fe400000e0000 */
[----:B-1----:R-:W-:-:S11]  /*00a0*/  R2UR UR8, R2 ;  /* 0x00000000020872ca */ /* 0x002fd600000e0000 */
[----:B------:R-:W-:Y:S02]  /*00b0*/  USHF.R.S32.HI UR5, URZ, 0x1f, UR4 ;  /* 0x0000001f3f057899 */ /* 0x000fe40008011404 */
[----:B------:R-:W-:Y:S02]  /*00c0*/  ISETP.NE.OR P0, PT, RZ, UR4, !P0 ;  /* 0x00000004ff007c0c */ /* 0x000fe4000c705670 */
[----:B------:R-:W-:-:S04]  /*00d0*/  ULEA.HI UR5, UR5, UR4, URZ, 0x2 ;  /* 0x0000000405057291 */ /* 0x000fc8000f8f103f */
[----:B------:R-:W-:-:S04]  /*00e0*/  ULOP3.LUT UR5, UR5, 0xfffffffc, URZ, 0xc0, !UPT ;  /* 0xfffffffc05057892 */ /* 0x000fc8000f8ec03f */
[----:B------:R-:W-:-:S03]  /*00f0*/  UIADD3 UR6, UR4, -UR5, URZ ;  /* 0x8000000504067290 */ /* 0x000fc6000fffe03f */
[----:B------:R-:W-:Y:S09]  /*0100*/  @P0 BRA `(.L_x_1) ;  /* 0x0000000000200947 */ /* 0x000ff20003800000 */
[----:B------:R-:W-:Y:S02]  /*0110*/  ULDC.64 UR4, c[0x0][0x198] ;  /* 0x0000660000047ab9 */ /* 0x000fe40000000a00 */
[----:B------:R-:W-:Y:S02]  /*0120*/  UIADD3 UR10, UP0, UR4, 0xf0, URZ ;  /* 0x000000f0040a7890 */ /* 0x000fe4000ff1e03f */
[----:B------:R-:W-:Y:S02]  /*0130*/  UIADD3 UR4, UP1, UR4, 0x1f0, URZ ;  /* 0x000001f004047890 */ /* 0x000fe4000ff3e03f */
[----:B------:R-:W-:Y:S02]  /*0140*/  UIADD3.X UR11, URZ, UR5, URZ, UP0, !UPT ;  /* 0x000000053f0b7290 */ /* 0x000fe400087fe43f */
[----:B------:R-:W-:-:S07]  /*0150*/  UIADD3.X UR5, URZ, UR5, URZ, UP1, !UPT ;  /* 0x000000053f057290 */ /* 0x000fce0008ffe43f */
[----:B------:R0:W-:Y:S02]  /*0160*/  UTMACCTL.PF [UR10] ;  /* 0x000000000a0079b9 */ /* 0x0001e40008040000 */
[----:B------:R0:W-:Y:S02]  /*0170*/  UTMACCTL.PF [UR4] ;  /* 0x00000000040079b9 */ /* 0x0001e40008040000 */
[----:B0-----:R-:W-:Y:S01]  /*0180*/  NOP ;  /* 0x0000000000007918 */ /* 0x001fe20000000000 */
.L_x_1:
[----:B------:R-:W-:Y:S05]  /*0190*/  BSYNC B0 ;  /* 0x0000000000007941 */ /* 0x000fea0003800000 */
.L_x_0:
[----:B------:R-:W0:Y:S01]  /*01a0*/  SHFL.IDX PT, R3, R0, RZ, 0x1f ;  /* 0x00001fff00037589 */ /* 0x000e2200000e0000 */
[----:B------:R-:W-:Y:S01]  /*01b0*/  UISETP.NE.AND UP0, UPT, UR6, 0x3, UPT ;  /* 0x000000030600788c */ /* 0x000fe2000bf05270 */
[----:B------:R-:W-:Y:S01]  /*01c0*/  ISETP.NE.AND P1, PT, RZ, UR8, PT ;  /* 0x00000008ff007c0c */ /* 0x000fe2000bf25270 */
[----:B------:R-:W-:Y:S02]  /*01d0*/  UIADD3 UR11, UR8, -0x1, URZ ;  /* 0xffffffff080b7890 */ /* 0x000fe4000fffe03f */
[----:B------:R-:W-:Y:S02]  /*01e0*/  UISETP.EQ.OR UP0, UPT, UR6, URZ, !UP0 ;  /* 0x0000003f0600728c */ /* 0x000fe4000c702670 */
[----:B------:R-:W-:Y:S02]  /*01f0*/  UISETP.GE.U32.AND UP1, UPT, UR11, 0x2, UPT ;  /* 0x000000020b00788c */ /* 0x000fe4000bf26070 */
[----:B------:R-:W-:-:S04]  /*0200*/  UISETP.EQ.AND UP0, UPT, UR8, URZ, UP0 ;  /* 0x0000003f0800728c */ /* 0x000fc80008702270 */
[----:B------:R-:W-:-:S04]  /*0210*/  USEL UR7, URZ, 0x1, !UP0 ;  /* 0x000000013f077887 */ /* 0x000fc8000c000000 */
[----:B------:R-:W-:Y:S01]  /*0220*/  USEL UR7, UR7, 0x2, UP1 ;  /* 0x0000000207077887 */ /* 0x000fe20008800000 */
[----:B0-----:R-:W-:-:S13]  /*0230*/  ISETP.NE.AND P0, PT, R3, RZ, PT ;  /* 0x000000ff0300720c */ /* 0x001fda0003f05270 */
[----:B------:R-:W-:Y:S05]  /*0240*/  @P0 BRA `(.L_x_2) ;  /* 0x00000000009c0947 */ /* 0x000fea0003800000 */
[----:B------:R-:W-:Y:S01]  /*0250*/  ELECT P0, URZ, PT ;  /* 0x00000000003f782f */ /* 0x000fe20003800000 */
[----:B------:R-:W-:-:S12]  /*0260*/  BSSY B0, `(.L_x_2) ;  /* 0x0000025000007945 */ /* 0x000fd80003800000 */
[----:B------:R-:W-:Y:S05]  /*0270*/  @!P0 BRA `(.L_x_3) ;  /* 0x00000000008c8947 */ /* 0x000fea0003800000 */
[----:B------:R-:W0:Y:S01]  /*0280*/  S2UR UR10, SR_CgaCtaId ;  /* 0x00000000000a79c3 */ /* 0x000e220000008800 */
[----:B------:R-:W-:Y:S01]  /*0290*/  UMOV UR4, 0x400 ;  /* 0x0000040000047882 */ /* 0x000fe20000000000 */
[----:B------:R-:W-:Y:S01]  /*02a0*/  UMOV UR5, 0x1 ;  /* 0x0000000100057882 */ /* 0x000fe20000000000 */
[----:B------:R-:W-:Y:S02]  /*02b0*/  UMOV UR8, 0x4 ;  /* 0x0000000400087882 */ /* 0x000fe40000000000 */
[----:B------:R-:W-:-:S04]  /*02c0*/  UIADD3 UR8, -UR8, 0x100000, URZ ;  /* 0x0010000008087890 */ /* 0x000fc8000fffe13f */
[----:B------:R-:W-:Y:S02]  /*02d0*/  USHF.L.U32 UR9, UR8, 0xb, URZ ;  /* 0x0000000b08097899 */ /* 0x000fe4000800063f */
[----:B------:R-:W-:Y:S02]  /*02e0*/  USHF.L.U32 UR8, UR8, 0x1, URZ ;  /* 0x0000000108087899 */ /* 0x000fe4000800063f */
[----:B0-----:R-:W-:Y:S02]  /*02f0*/  ULEA UR10, UR10, UR4, 0x18 ;  /* 0x000000040a0a7291 */ /* 0x001fe4000f8ec03f */
[----:B------:R-:W-:-:S04]  /*0300*/  UIADD3 UR4, -UR5, 0x100000, URZ ;  /* 0x0010000005047890 */ /* 0x000fc8000fffe13f */
[----:B------:R-:W-:Y:S02]  /*0310*/  USHF.L.U32 UR5, UR4, 0xb, URZ ;  /* 0x0000000b04057899 */ /* 0x000fe4000800063f */
[----:B------:R-:W-:Y:S01]  /*0320*/  USHF.L.U32 UR4, UR4, 0x1, URZ ;  /* 0x0000000104047899 */ /* 0x000fe2000800063f */
[----:B------:R-:W0:Y:S11]  /*0330*/  FENCE.VIEW.ASYNC.S ;  /* 0x00000000000073c6 */ /* 0x000e360000000000 */
[----:B0-----:R0:W1:Y:S01]  /*0340*/  SYNCS.EXCH.64 URZ, [UR10], UR4 ;  /* 0x000000040a3f75b2 */ /* 0x0010620008000100 */
[----:B------:R0:W2:Y:S01]  /*0350*/  SYNCS.EXCH.64 URZ, [UR10+0x58], UR8 ;  /* 0x000058080a3f75b2 */ /* 0x0000a20008000100 */
[----:B------:R0:W3:Y:S01]  /*0360*/  SYNCS.EXCH.64 URZ, [UR10+0x8], UR4 ;  /* 0x000008040a3f75b2 */ /* 0x0000e20008000100 */
[----:B------:R0:W4:Y:S01]  /*0370*/  SYNCS.EXCH.64 URZ, [UR10+0x60], UR8 ;  /* 0x000060080a3f75b2 */ /* 0x0001220008000100 */
[----:B------:R0:W0:Y:S01]  /*0380*/  SYNCS.EXCH.64 URZ, [UR10+0x10], UR4 ;  /* 0x000010040a3f75b2 */ /* 0x0000220008000100 */
        /* <DEDUP_REMOVED lines=17> */
[----:B------:R-:W-:Y:S01]  /*04a0*/  NOP ;  /* 0x0000000000007918 */ /* 0x000fe20000000000 */
.L_x_3:
[----:B0-----:R-:W-:Y:S05]  /*04b0*/  BSYNC B0 ;  /* 0x0000000000007941 */ /* 0x001fea0003800000 */
.L_x_2:
[----:B------:R-:W-:Y:S01]  /*04c0*/  SHF.R.S32.HI R2, RZ, 0x1f, R4 ;  /* 0x0000001fff027819 */ /* 0x000fe20000011404 */
[----:B------:R-:W0:Y:S01]  /*04d0*/  SHFL.IDX PT, R0, R0, RZ, 0x1f ;  /* 0x00001fff00007589 */ /* 0x000e2200000e0000 */
[----:B------:R-:W5:Y:S01]  /*04e0*/  S2UR UR10, SR_CTAID.X ;  /* 0x00000000000a79c3 */ /* 0x000f620000002500 */
[----:B------:R-:W-:Y:S02]  /*04f0*/  ELECT P0, URZ, PT ;  /* 0x00000000003f782f */ /* 0x000fe40003800000 */
[----:B------:R-:W-:Y:S01]  /*0500*/  LEA.HI R2, R2, R4, RZ, 0x7 ;  /* 0x0000000402027211 */ /* 0x000fe200078f38ff */
[----:B------:R-:W-:Y:S01]  /*0510*/  ULDC UR4, c[0x0][0x150] ;  /* 0x0000540000047ab9 */ /* 0x000fe20000000800 */
[----:B------:R-:W-:Y:S01]  /*0520*/  SHF.R.S32.HI R6, RZ, 0x1f, R3 ;  /* 0x0000001fff067819 */ /* 0x000fe20000011403 */
[----:B------:R-:W-:Y:S01]  /*0530*/  NOP ;  /* 0x0000000000007918 */ /* 0x000fe20000000000 */
[----:B------:R-:W-:Y:S01]  /*0540*/  LOP3.LUT R2, R2, 0xffffff80, RZ, 0xc0, !PT ;  /* 0xffffff8002027812 */ /* 0x000fe200078ec0ff */
[----:B------:R-:W-:Y:S01]  /*0550*/  NOP ;  /* 0x0000000000007918 */ /* 0x000fe20000000000 */
[----:B------:R-:W-:Y:S01]  /*0560*/  LEA.HI R6, R6, R3, RZ, 0x2 ;  /* 0x0000000306067211 */ /* 0x000fe200078f10ff */
[----:B------:R-:W1:Y:S02]  /*0570*/  LDC R8, c[0x0][0x144] ;  /* 0x00005100ff087b82 */ /* 0x000e640000000800 */
[----:B------:R-:W-:Y:S01]  /*0580*/  IMAD.IADD R4, R4, 0x1, -R2 ;  /* 0x0000000104047824 */ /* 0x000fe200078e0a02 */
[----:B------:R-:W-:Y:S01]  /*0590*/  LOP3.LUT R6, R6, 0x3ffffffc, RZ, 0xc0, !PT ;  /* 0x3ffffffc06067812 */ /* 0x000fe200078ec0ff */
[----:B------:R-:W2:Y:S03]  /*05a0*/  S2R R2, SR_CTAID.Y ;  /* 0x0000000000027919 */ /* 0x000ea60000002600 */
[----:B------:R-:W-:Y:S01]  /*05b0*/  SHF.R.S32.HI R5, RZ, 0x1f, R4 ;  /* 0x0000001fff057819 */ /* 0x000fe20000011404 */
[----:B------:R-:W-:Y:S01]  /*05c0*/  IMAD.IADD R6, R3, 0x1, -R6 ;  /* 0x0000000103067824 */ /* 0x000fe200078e0a06 */
[----:B------:R-:W3:Y:S02]  /*05d0*/  LDC R11, c[0x0][0x148] ;  /* 0x00005200ff0b7b82 */ /* 0x000ee40000000800 */
[----:B------:R-:W-:-:S02]  /*05e0*/  LEA.HI R5, R5, R4, RZ, 0x3 ;  /* 0x0000000405057211 */ /* 0x000fc400078f18ff */
[----:B0-----:R-:W-:Y:S02]  /*05f0*/  ISETP.NE.OR P0, PT, R0, RZ, !P0 ;  /* 0x000000ff0000720c */ /* 0x001fe40004705670 */
[--C-:B------:R-:W-:Y:S02]  /*0600*/  SHF.R.S32.HI R0, RZ, 0x3, R5.reuse ;  /* 0x00000003ff007819 */ /* 0x100fe40000011405 */
[----:B------:R-:W-:Y:S02]  /*0610*/  SHF.R.S32.HI R5, RZ, 0x1f, R5 ;  /* 0x0000001fff057819 */ /* 0x000fe40000011405 */
[----:B-----5:R-:W-:Y:S02]  /*0620*/  I2FP.F32.U32 R7, UR10 ;  /* 0x0000000a00077c45 */ /* 0x020fe40008201000 */
[----:B------:R-:W-:-:S03]  /*0630*/  LEA.HI R5, R5, R0, RZ, 0x2 ;  /* 0x0000000005057211 */ /* 0x000fc600078f10ff */
[----:B------:R-:W-:Y:S01]  /*0640*/  FMUL R7, R7, UR4 ;  /* 0x0000000407077c20 */ /* 0x000fe20008400000 */
[----:B------:R-:W-:Y:S01]  /*0650*/  LOP3.LUT R5, R5, 0xfffffffc, RZ, 0xc0, !PT ;  /* 0xfffffffc05057812 */ /* 0x000fe200078ec0ff */
[----:B------:R-:W-:Y:S01]  /*0660*/  VOTEU.ALL UP0, P0 ;  /* 0x00000000003f7886 */ /* 0x000fe20000000000 */
[----:B------:R-:W-:Y:S01]  /*0670*/  ULDC UR4, c[0x0][0x154] ;  /* 0x0000550000047ab9 */ /* 0x000fe20000000800 */
[----:B------:R-:W-:Y:S02]  /*0680*/  VOTEU.ALL UP1, P0 ;  /* 0x00000000003f7886 */ /* 0x000fe40000020000 */
[----:B------:R-:W0:Y:S01]  /*0690*/  F2I.U32.TRUNC.NTZ R7, R7 ;  /* 0x0000000700077305 */ /* 0x000e22000020f000 */
[----:B------:R-:W-:Y:S01]  /*06a0*/  IMAD.IADD R5, R0, 0x1, -R5 ;  /* 0x0000000100057824 */ /* 0x000fe200078e0a05 */
[----:B------:R-:W5:Y:S01]  /*06b0*/  @!UP0 S2UR UR9, SR_CgaCtaId ;  /* 0x00000000000989c3 */ /* 0x000f620000008800 */
[----:B------:R-:W-:Y:S02]  /*06c0*/  @!UP0 UMOV UR8, 0x400 ;  /* 0x0000040000088882 */ /* 0x000fe40000000000 */
[----:B------:R-:W-:Y:S01]  /*06d0*/  IMAD R5, R6, 0x4, R5 ;  /* 0x0000000406057824 */ /* 0x000fe200078e0205 */
[----:B--2---:R-:W-:-:S04]  /*06e0*/  I2FP.F32.U32 R9, R2 ;  /* 0x0000000200097245 */ /* 0x004fc80000201000 */
[----:B------:R-:W-:Y:S01]  /*06f0*/  LEA.HI R0, R5, R5, RZ, 0x1 ;  /* 0x0000000505007211 */ /* 0x000fe200078f08ff */
[----:B------:R-:W-:Y:S01]  /*0700*/  FMUL R9, R9, UR4 ;  /* 0x0000000409097c20 */ /* 0x000fe20008400000 */
[----:B------:R-:W-:Y:S02]  /*0710*/  UMOV UR4, 0x20 ;  /* 0x0000002000047882 */ /* 0x000fe40000000000 */
[----:B------:R-:W-:Y:S01]  /*0720*/  LOP3.LUT R6, R0, 0xfffffffe, RZ, 0xc0, !PT ;  /* 0xfffffffe00067812 */ /* 0x000fe200078ec0ff */
[----:B0-----:R-:W-:Y:S01]  /*0730*/  IMAD.MOV R13, RZ, RZ, -R7 ;  /* 0x000000ffff0d7224 */ /* 0x001fe200078e0a07 */
[----:B------:R-:W-:-:S04]  /*0740*/  @!UP0 UIADD3 UR4, -UR4, 0x100000, URZ ;  /* 0x0010000004048890 */ /* 0x000fc8000fffe13f */
[----:B------:R-:W-:Y:S02]  /*0750*/  @!UP0 USHF.L.U32 UR5, UR4, 0xb, URZ ;  /* 0x0000000b04058899 */ /* 0x000fe4000800063f */
[----:B------:R-:W-:Y:S01]  /*0760*/  @!UP0 USHF.L.U32 UR4, UR4, 0x1, URZ ;  /* 0x0000000104048899 */ /* 0x000fe2000800063f */
[----:B------:R-:W0:Y:S01]  /*0770*/  F2I.U32.TRUNC.NTZ R9, R9 ;  /* 0x0000000900097305 */ /* 0x000e22000020f000 */
[----:B-1----:R-:W-:Y:S02]  /*0780*/  IMAD R0, R8, R13, UR10 ;  /* 0x0000000a08007e24 */ /* 0x002fe4000f8e020d */
[C---:B------:R-:W-:Y:S02]  /*0790*/  IMAD.IADD R7, R5.reuse, 0x1, -R6 ;  /* 0x0000000105077824 */ /* 0x040fe400078e0a06 */
[----:B------:R-:W-:-:S03]  /*07a0*/  IMAD.SHL.U32 R6, R5, 0x4, RZ ;  /* 0x0000000405067824 */ /* 0x000fc600078e00ff */
[----:B------:R-:W-:Y:S01]  /*07b0*/  ISETP.NE.AND P2, PT, R7, R0, PT ;  /* 0x000000000700720c */ /* 0x000fe20003f45270 */
[----:B-----5:R-:W-:Y:S01]  /*07c0*/  @!UP0 ULEA UR8, UR9, UR8, 0x18 ;  /* 0x0000000809088291 */ /* 0x020fe2000f8ec03f */
[----:B------:R-:W-:Y:S01]  /*07d0*/  LOP3.LUT R10, R5, 0xc, R6, 0x78, !PT ;  /* 0x0000000c050a7812 */ /* 0x000fe200078e7806 */
[----:B------:R-:W1:Y:S01]  /*07e0*/  LDC R7, c[0x0][0x140] ;  /* 0x00005000ff077b82 */ /* 0x000e620000000800 */
[----:B------:R-:W-:Y:S01]  /*07f0*/  VOTEU.ALL UP0, P0 ;  /* 0x00000000003f7886 */ /* 0x000fe20000000000 */
[----:B------:R-:W-:Y:S01]  /*0800*/  LOP3.LUT P0, RZ, R4, 0x7, RZ, 0xc0, !PT ;  /* 0x0000000704ff7812 */ /* 0x000fe2000780c0ff */
[----:B0-----:R-:W-:Y:S01]  /*0810*/  IMAD.MOV R12, RZ, RZ, -R9 ;  /* 0x000000ffff0c7224 */ /* 0x001fe200078e0a09 */
[----:B------:R0:W-:Y:S01]  /*0820*/  STL [R1+0x4], R10 ;  /* 0x0000040a01007387 */ /* 0x0001e20000100800 */
[----:B------:R-:W-:Y:S01]  /*0830*/  IMAD.MOV.U32 R4, RZ, RZ, 0x1 ;  /* 0x00000001ff047424 */ /* 0x000fe200078e00ff */
[----:B------:R-:W-:Y:S01]  /*0840*/  ISETP.LT.U32.AND P0, PT, R10, 0x2, !P0 ;  /* 0x000000020a00780c */ /* 0x000fe20004701070 */
[----:B---3--:R-:W-:-:S03]  /*0850*/  IMAD R6, R11, R12, R2 ;  /* 0x0000000c0b067224 */ /* 0x008fc600078e0202 */
[----:B------:R-:W-:Y:S01]  /*0860*/  @P2 LEA.HI R5, R10, R10, RZ, 0x1 ;  /* 0x0000000a0a052211 */ /* 0x000fe200078f08ff */
[----:B------:R-:W2:Y:S02]  /*0870*/  FENCE.VIEW.ASYNC.S ;  /* 0x00000000000073c6 */ /* 0x000ea40000000000 */
[----:B--2---:R0:W2:Y:S01]  /*0880*/  @!UP0 SYNCS.EXCH.64 URZ, [UR8+0xc0], UR4 ;  /* 0x0000c004083f85b2 */ /* 0x0040a20008000100 */
[----:B------:R-:W-:-:S04]  /*0890*/  @P2 SHF.R.S32.HI R5, RZ, 0x1, R5 ;  /* 0x00000001ff052819 */ /* 0x000fc80000011405 */
[----:B------:R-:W-:Y:S02]  /*08a0*/  @P2 ISETP.NE.AND P3, PT, R5, R6, PT ;  /* 0x000000060500220c */ /* 0x000fe40003f65270 */
[----:B------:R-:W-:Y:S02]  /*08b0*/  SEL R5, RZ, 0x1, !P0 ;  /* 0x00000001ff057807 */ /* 0x000fe40004000000 */
[----:B------:R-:W-:Y:S02]  /*08c0*/  @P2 SEL R4, RZ, 0x1, P3 ;  /* 0x00000001ff042807 */ /* 0x000fe40001800000 */
[----:B-1----:R-:W-:Y:S02]  /*08d0*/  ISETP.EQ.U32.AND P5, PT, R7, 0x1, PT ;  /* 0x000000010700780c */ /* 0x002fe40003fa2070 */
[----:B------:R-:W-:Y:S01]  /*08e0*/  LOP3.LUT R4, R4, R5, RZ, 0xc0, !PT ;  /* 0x0000000504047212 */ /* 0x000fe200078ec0ff */
[----:B------:R0:W1:Y:S01]  /*08f0*/  @!UP1 SYNCS.EXCH.64 URZ, [UR8+0xc8], UR4 ;  /* 0x0000c804083f95b2 */ /* 0x0000620008000100 */
[----:B------:R-:W-:-:S03]  /*0900*/  NOP ;  /* 0x0000000000007918 */ /* 0x000fc60000000000 */
[----:B------:R0:W-:Y:S06]  /*0910*/  STL [R1], R4 ;  /* 0x0000000401007387 */ /* 0x0001ec0000100800 */
[----:B--2---:R-:W-:Y:S05]  /*0920*/  @!P5 BRA `(.L_x_4) ;  /* 0x000000000008d947 */ /* 0x004fea0003800000 */
[----:B-1--4-:R-:W-:Y:S01]  /*0930*/  UCGABAR_ARV ;  /* 0x00000000000079c7 */ /* 0x012fe20008000000 */
[----:B------:R-:W-:Y:S05]  /*0940*/  BRA `(.L_x_5) ;  /* 0x0000000000047947 */ /* 0x000fea0003800000 */
.L_x_4:
[----:B-1--4-:R-:W-:Y:S01]  /*0950*/  NOP ;  /* 0x0000000000007918 */ /* 0x012fe20000000000 */
.L_x_5:
[----:B------:R-:W1:Y:S01]  /*0960*/  LDC R3, c[0x0][0x65c] ;  /* 0x00019700ff037b82 */ /* 0x000e620000000800 */
[----:B0-----:R-:W-:Y:S02]  /*0970*/  IMAD.U32 R4, RZ, RZ, UR10 ;  /* 0x0000000aff047e24 */ /* 0x001fe4000f8e00ff */
[----:B------:R-:W-:Y:S01]  /*0980*/  IMAD.MOV.U32 R5, RZ, RZ, RZ ;  /* 0x000000ffff057224 */ /* 0x000fe200078e00ff */
[----:B-1----:R-:W-:-:S13]  /*0990*/  ISETP.NE.AND P4, PT, R3, 0x1, PT ;  /* 0x000000010300780c */ /* 0x002fda0003f85270 */
[----:B------:R-:W0:Y:S01]  /*09a0*/  @P4 LDC R7, c[0x0][0x10] ;  /* 0x00000400ff074b82 */ /* 0x000e220000000800 */
[----:B------:R-:W-:Y:S02]  /*09b0*/  @P4 IMAD.MOV.U32 R3, RZ, RZ, RZ ;  /* 0x000000ffff034224 */ /* 0x000fe400078e00ff */
[----:B------:R-:W-:-:S05]  /*09c0*/  @P4 IMAD.MOV.U32 R13, RZ, RZ, RZ ;  /* 0x000000ffff0d4224 */ /* 0x000fca00078e00ff */
[----:B------:R-:W1:Y:S01]  /*09d0*/  @!P4 LDC R9, c[0x0][0xc] ;  /* 0x00000300ff09cb82 */ /* 0x000e620000000800 */
[----:B0-----:R-:W-:-:S04]  /*09e0*/  @P4 IMAD.WIDE.U32 R6, R7, UR10, R2 ;  /* 0x0000000a07064c25 */ /* 0x001fc8000f8e0002 */
[----:B------:R-:W-:Y:S02]  /*09f0*/  @P4 IMAD.MOV.U32 R19, RZ, RZ, R6 ;  /* 0x000000ffff134224 */ /* 0x000fe400078e0006 */
[----:B------:R-:W-:Y:S02]  /*0a00*/  @P4 IMAD.IADD R23, R7, 0x1, R13 ;  /* 0x0000000107174824 */ /* 0x000fe400078e020d */
[----:B-1----:R-:W-:-:S04]  /*0a10*/  @!P4 IMAD.WIDE.U32 R4, R2, R9, R4 ;  /* 0x000000090204c225 */ /* 0x002fc800078e0004 */
[----:B------:R-:W-:Y:S02]  /*0a20*/  @!P4 IMAD.MOV.U32 R19, RZ, RZ, R4 ;  /* 0x000000ffff13c224 */ /* 0x000fe400078e0004 */
[----:B------:R-:W-:-:S03]  /*0a30*/  @!P4 IMAD.MOV.U32 R23, RZ, RZ, R5 ;  /* 0x000000ffff17c224 */ /* 0x000fc600078e0005 */
[----:B------:R0:W-:Y:S04]  /*0a40*/  STL [R1+0xc], R19 ;  /* 0x00000c1301007387 */ /* 0x0001e80000100800 */
[----:B------:R0:W-:Y:S01]  /*0a50*/  STL [R1+0x8], R23 ;  /* 0x0000081701007387 */ /* 0x0001e20000100800 */
[----:B------:R-:W-:Y:S05]  /*0a60*/  @!P5 BRA `(.L_x_6) ;  /* 0x00000000000cd947 */ /* 0x000fea0003800000 */
[----:B------:R-:W-:Y:S01]  /*0a70*/  UCGABAR_WAIT ;  /* 0x0000000000007dc7 */ /* 0x000fe20008000000 */
[----:B------:R-:W-:Y:S01]  /*0a80*/  CCTL.IVALL ;  /* 0x00000000ff00798f */ /* 0x000fe20002000000 */
[----:B------:R-:W-:Y:S05]  /*0a90*/  BRA `(.L_x_7) ;  /* 0x0000000000047947 */ /* 0x000fea0003800000 */
.L_x_6:
[----:B------:R-:W-:Y:S06]  /*0aa0*/  BAR.SYNC.DEFER_BLOCKING 0x0 ;  /* 0x0000000000007b1d */ /* 0x000fec0000010000 */
.L_x_7:
[----:B------:R-:W-:Y:S05]  /*0ab0*/  @!P1 BRA `(.L_x_8) ;  /* 0x000000c400a89947 */ /* 0x000fea0003800000 */
[----:B------:R-:W-:-:S06]  /*0ac0*/  UISETP.GT.U32.AND UP0, UPT, UR11, 0x1, UPT ;  /* 0x000000010b00788c */ /* 0x000fcc000bf04070 */
[----:B------:R-:W-:-:S13]  /*0ad0*/  PLOP3.LUT P0, PT, PT, PT, UP0, 0x80, 0x0 ;  /* 0x000000000000781c */ /* 0x000fda0003f0f008 */
[----:B------:R-:W-:Y:S05]  /*0ae0*/  @P0 EXIT ;  /* 0x000000000000094d */ /* 0x000fea0003800000 */
[----:B------:R-:W-:Y:S01]  /*0af0*/  IMAD.MOV.U32 R6, RZ, RZ, -0x1 ;  /* 0xffffffffff067424 */ /* 0x000fe200078e00ff */
[----:B------:R-:W-:Y:S01]  /*0b00*/  ULDC.64 UR4, c[0x0][0x650] ;  /* 0x0001940000047ab9 */ /* 0x000fe20000000a00 */
[----:B------:R-:W-:Y:S01]  /*0b10*/  IMAD.MOV.U32 R5, RZ, RZ, -0x1 ;  /* 0xffffffffff057424 */ /* 0x000fe200078e00ff */
[----:B------:R-:W-:Y:S01]  /*0b20*/  ISETP.GE.U32.AND P0, PT, R19, UR4, PT ;  /* 0x0000000413007c0c */ /* 0x000fe2000bf06070 */
[----:B------:R-:W-:Y:S01]  /*0b30*/  UMOV UR42, 0xffffffff ;  /* 0xffffffff002a7882 */ /* 0x000fe20000000000 */
[----:B------:R1:W-:Y:S01]  /*0b40*/  STL [R1+0x10], R6 ;  /* 0x0000100601007387 */ /* 0x0003e20000100800 */
[----:B------:R-:W-:Y:S02]  /*0b50*/  PRMT R4, RZ, 0x7610, R4 ;  /* 0x00007610ff047816 */ /* 0x000fe40000000004 */
[----:B------:R-:W-:Y:S01]  /*0b60*/  ISETP.GE.U32.AND.EX P0, PT, R23, UR5, PT, P0 ;  /* 0x0000000517007c0c */ /* 0x000fe2000bf06100 */
[----:B------:R1:W-:-:S12]  /*0b70*/  STL [R1+0x14], R5 ;  /* 0x0000140501007387 */ /* 0x0003d80000100800 */
[----:B-1----:R-:W-:Y:S05]  /*0b80*/  @P0 BRA `(.L_x_9) ;  /* 0x0000000400380947 */ /* 0x002fea0003800000 */
[----:B------:R-:W1:Y:S01]  /*0b90*/  LDC.64 R14, c[0x0][0x628] ;  /* 0x00018a00ff0e7b82 */ /* 0x000e620000000a00 */
[----:B------:R-:W-:Y:S02]  /*0ba0*/  IMAD.MOV.U32 R4, RZ, RZ, R19 ;  /* 0x000000ffff047224 */ /* 0x000fe400078e0013 */
[----:B------:R-:W-:-:S05]  /*0bb0*/  IMAD.MOV.U32 R5, RZ, RZ, R23 ;  /* 0x000000ffff057224 */ /* 0x000fca00078e0017 */
[----:B------:R-:W2:Y:S08]  /*0bc0*/  LDC R10, c[0x0][0x630] ;  /* 0x00018c00ff0a7b82 */ /* 0x000eb00000000800 */
[----:B------:R-:W3:Y:S01]  /*0bd0*/  LDC.64 R16, c[0x0][0x620] ;  /* 0x00018800ff107b82 */ /* 0x000ee20000000a00 */
[----:B-1----:R-:W-:-:S04]  /*0be0*/  ISETP.NE.U32.AND P0, PT, R14, RZ, PT ;  /* 0x000000ff0e00720c */ /* 0x002fc80003f05070 */
[----:B------:R-:W-:-:S13]  /*0bf0*/  ISETP.NE.AND.EX P0, PT, R15, RZ, PT, P0 ;  /* 0x000000ff0f00720c */ /* 0x000fda0003f05300 */
[----:B--23--:R-:W-:Y:S05]  /*0c00*/  @!P0 BRA `(.L_x_10) ;  /* 0x0000000000288947 */ /* 0x00cfea0003800000 */
[----:B------:R-:W1:Y:S02]  /*0c10*/  LDC R9, c[0x0][0x634] ;  /* 0x00018d00ff097b82 */ /* 0x000e640000000800 */
[----:B-1----:R-:W-:-:S05]  /*0c20*/  IADD3 R9, P0, R19, R9, RZ ;  /* 0x0000000913097210 */ /* 0x002fca0007f1e0ff */
[----:B------:R-:W-:-:S04]  /*0c30*/  IMAD.X R13, RZ, RZ, R23, P0 ;  /* 0x000000ffff0d7224 */ /* 0x000fc800000e0617 */
[----:B------:R-:W-:-:S04]  /*0c40*/  IMAD.WIDE.U32 R4, R13, R14, RZ ;  /* 0x0000000e0d047225 */ /* 0x000fc800078e00ff */
[----:B------:R-:W-:-:S04]  /*0c50*/  IMAD.WIDE.U32 R6, P0, R9, R15, R4 ;  /* 0x0000000f09067225 */ /* 0x000fc80007800004 */
[----:B------:R-:W-:-:S04]  /*0c60*/  IMAD.WIDE.U32 R4, R9, R14, RZ ;  /* 0x0000000e09047225 */ /* 0x000fc800078e00ff */
[----:B------:R-:W-:Y:S01]  /*0c70*/  IMAD.X R9, RZ, RZ, RZ, P0 ;  /* 0x000000ffff097224 */ /* 0x000fe200000e06ff */
[----:B------:R-:W-:Y:S01]  /*0c80*/  IADD3 RZ, P0, R5, R6, RZ ;  /* 0x0000000605ff7210 */ /* 0x000fe20007f1e0ff */
[----:B------:R-:W-:-:S04]  /*0c90*/  IMAD.MOV.U32 R8, RZ, RZ, R7 ;  /* 0x000000ffff087224 */ /* 0x000fc800078e0007 */
[----:B------:R-:W-:-:S08]  /*0ca0*/  IMAD.WIDE.U32.X R4, R13, R15, R8, P0 ;  /* 0x0000000f0d047225 */ /* 0x000fd000000e0408 */
.L_x_10:
[----:B------:R-:W1:Y:S01]  /*0cb0*/  LDC.64 R20, c[0x0][0x640] ;  /* 0x00019000ff147b82 */ /* 0x000e620000000a00 */
[-C--:B------:R-:W-:Y:S01]  /*0cc0*/  SHF.R.U64 R22, R4, R10.reuse, R5 ;  /* 0x0000000a04167219 */ /* 0x080fe20000001205 */
[----:B------:R-:W-:Y:S01]  /*0cd0*/  IMAD.MOV.U32 R4, RZ, RZ, R19 ;  /* 0x000000ffff047224 */ /* 0x000fe200078e0013 */
[----:B------:R-:W-:Y:S01]  /*0ce0*/  SHF.R.U32.HI R3, RZ, R10, R5 ;  /* 0x0000000aff037219 */ /* 0x000fe20000011605 */
[----:B------:R-:W-:Y:S01]  /*0cf0*/  IMAD.MOV.U32 R5, RZ, RZ, R23 ;  /* 0x000000ffff057224 */ /* 0x000fe200078e0017 */
[----:B------:R-:W-:Y:S01]  /*0d00*/  IADD3 R7, P0, RZ, -R22, RZ ;  /* 0x80000016ff077210 */ /* 0x000fe20007f1e0ff */
[----:B0-----:R-:W-:Y:S02]  /*0d10*/  IMAD R23, R11, R12, R2 ;  /* 0x0000000c0b177224 */ /* 0x001fe400078e0202 */
[----:B------:R-:W0:Y:S01]  /*0d20*/  LDC R8, c[0x0][0x618] ;  /* 0x00018600ff087b82 */ /* 0x000e220000000800 */
[----:B------:R-:W-:Y:S02]  /*0d30*/  IMAD.MOV.U32 R11, RZ, RZ, 0x1 ;  /* 0x00000001ff0b7424 */ /* 0x000fe400078e00ff */
[----:B------:R-:W-:-:S02]  /*0d40*/  IMAD.X R3, RZ, RZ, ~R3, P0 ;  /* 0x000000ffff037224 */ /* 0x000fc400000e0e03 */
[----:B------:R-:W-:-:S03]  /*0d50*/  IMAD.WIDE.U32 R4, R7, R16, R4 ;  /* 0x0000001007047225 */ /* 0x000fc600078e0004 */
[----:B------:R-:W2:Y:S01]  /*0d60*/  LDC R14, c[0x0][0x608] ;  /* 0x00018200ff0e7b82 */ /* 0x000ea20000000800 */
[----:B------:R-:W-:-:S04]  /*0d70*/  IMAD R6, R3, R16, RZ ;  /* 0x0000001003067224 */ /* 0x000fc800078e02ff */
[----:B------:R-:W-:-:S03]  /*0d80*/  IMAD R3, R7, R17, R6 ;  /* 0x0000001107037224 */ /* 0x000fc600078e0206 */
[----:B------:R-:W3:Y:S01]  /*0d90*/  LDC R18, c[0x0][0x658] ;  /* 0x00019600ff127b82 */ /* 0x000ee20000000800 */
[----:B------:R-:W-:Y:S01]  /*0da0*/  IMAD.IADD R3, R5, 0x1, R3 ;  /* 0x0000000105037824 */ /* 0x000fe200078e0203 */
[----:B-1----:R-:W-:Y:S01]  /*0db0*/  ISETP.NE.U32.AND P0, PT, R20, RZ, PT ;  /* 0x000000ff1400720c */ /* 0x002fe20003f05070 */
[----:B------:R-:W-:-:S03]  /*0dc0*/  IMAD.MOV.U32 R5, RZ, RZ, -0x1 ;  /* 0xffffffffff057424 */ /* 0x000fc600078e00ff */
[----:B------:R-:W-:Y:S02]  /*0dd0*/  ISETP.NE.AND.EX P0, PT, R21, RZ, PT, P0 ;  /* 0x000000ff1500720c */ /* 0x000fe40003f05300 */
[----:B------:R-:W1:Y:S01]  /*0de0*/  LDC R13, c[0x0][0x600] ;  /* 0x00018000ff0d7b82 */ /* 0x000e620000000800 */
[-CC-:B0-----:R-:W-:Y:S02]  /*0df0*/  SHF.R.U64 R10, R4, R8.reuse, R3.reuse ;  /* 0x00000008040a7219 */ /* 0x181fe40000001203 */
[----:B------:R-:W-:-:S05]  /*0e00*/  SHF.R.U32.HI R3, RZ, R8, R3 ;  /* 0x00000008ff037219 */ /* 0x000fca0000011603 */
[----:B------:R-:W0:Y:S01]  /*0e10*/  LDC R15, c[0x0][0x648] ;  /* 0x00019200ff0f7b82 */ /* 0x000e220000000800 */
[-CC-:B--2---:R-:W-:Y:S02]  /*0e20*/  SHF.R.U64 R19, R10, R14.reuse, R3.reuse ;  /* 0x0000000e0a137219 */ /* 0x184fe40000001203 */
[----:B------:R-:W-:-:S05]  /*0e30*/  SHF.R.U32.HI R3, RZ, R14, R3 ;  /* 0x0000000eff037219 */ /* 0x000fca0000011603 */
[----:B------:R-:W2:Y:S01]  /*0e40*/  LDC R17, c[0x0][0x638] ;  /* 0x00018e00ff117b82 */ /* 0x000ea20000000800 */
[-C--:B---3--:R-:W-:Y:S02]  /*0e50*/  SHF.L.U32 R2, R5, R18.reuse, RZ ;  /* 0x0000001205027219 */ /* 0x088fe400000006ff */
[--C-:B------:R-:W-:Y:S02]  /*0e60*/  SHF.R.U64 R12, R19, R18, R3.reuse ;  /* 0x00000012130c7219 */ /* 0x100fe40000001203 */
[----:B------:R-:W-:Y:S02]  /*0e70*/  LOP3.LUT R8, RZ, R2, RZ, 0x33, !PT ;  /* 0x00000002ff087212 */ /* 0x000fe400078e33ff */
[----:B------:R-:W-:Y:S01]  /*0e80*/  SHF.R.U32.HI R3, RZ, R18, R3 ;  /* 0x00000012ff037219 */ /* 0x000fe20000011603 */
[----:B------:R-:W3:Y:S01]  /*0e90*/  LDC R16, c[0x0][0x610] ;  /* 0x00018400ff107b82 */ /* 0x000ee20000000800 */
[----:B------:R-:W-:Y:S01]  /*0ea0*/  IMAD.MOV.U32 R2, RZ, RZ, R12 ;  /* 0x000000ffff027224 */ /* 0x000fe200078e000c */
[----:B------:R-:W-:Y:S06]  /*0eb0*/  @!P0 BRA `(.L_x_11) ;  /* 0x0000000000288947 */ /* 0x000fec0003800000 */
[----:B------:R-:W4:Y:S02]  /*0ec0*/  LDC R7, c[0x0][0x64c] ;  /* 0x00019300ff077b82 */ /* 0x000f240000000800 */
[----:B----4-:R-:W-:-:S05]  /*0ed0*/  IADD3 R7, P0, R12, R7, RZ ;  /* 0x000000070c077210 */ /* 0x010fca0007f1e0ff */
        /* <DEDUP_REMOVED lines=8> */
.L_x_11:
[----:B0-----:R-:W-:Y:S01]  /*0f60*/  SHF.R.U64 R4, R2, R15, R3 ;  /* 0x0000000f02047219 */ /* 0x001fe20000001203 */
[----:B-1----:R-:W-:Y:S01]  /*0f70*/  VIADD R5, R13, 0xffffffff ;  /* 0xffffffff0d057836 */ /* 0x002fe20000000000 */
[----:B------:R-:W-:Y:S02]  /*0f80*/  SHF.L.U32 R2, R11, R18, RZ ;  /* 0x000000120b027219 */ /* 0x000fe400000006ff */
[----:B------:R-:W-:Y:S01]  /*0f90*/  LOP3.LUT R3, R19, R8, RZ, 0xc0, !PT ;  /* 0x0000000813037212 */ /* 0x000fe200078ec0ff */
[----:B------:R-:W-:Y:S01]  /*0fa0*/  IMAD.MOV R6, RZ, RZ, -R4 ;  /* 0x000000ffff067224 */ /* 0x000fe200078e0a04 */
[----:B------:R-:W-:Y:S02]  /*0fb0*/  SEL R0, R0, R23, !P4 ;  /* 0x0000001700007207 */ /* 0x000fe40006000000 */
[----:B------:R-:W-:Y:S01]  /*0fc0*/  LOP3.LUT R5, R10, R5, RZ, 0xc0, !PT ;  /* 0x000000050a057212 */ /* 0x000fe200078ec0ff */
[----:B------:R-:W-:Y:S01]  /*0fd0*/  IMAD R3, R2, R4, R3 ;  /* 0x0000000402037224 */ /* 0x000fe200078e0203 */
[----:B------:R-:W-:Y:S01]  /*0fe0*/  R2UR UR42, R22 ;  /* 0x00000000162a72ca */ /* 0x000fe200000e0000 */
[----:B--2---:R-:W-:-:S02]  /*0ff0*/  IMAD R2, R6, R17, R12 ;  /* 0x0000001106027224 */ /* 0x004fc400078e020c */
[----:B---3--:R-:W-:Y:S02]  /*1000*/  IMAD R0, R3, R16, R0 ;  /* 0x0000001003007224 */ /* 0x008fe400078e0200 */
[----:B------:R-:W-:Y:S02]  /*1010*/  IMAD R3, R2, R13, R5 ;  /* 0x0000000d02037224 */ /* 0x000fe400078e0205 */
[----:B------:R-:W-:-:S03]  /*1020*/  IMAD.MOV.U32 R4, RZ, RZ, 0x1 ;  /* 0x00000001ff047424 */ /* 0x000fc600078e00ff */
[----:B------:R-:W-:Y:S02]  /*1030*/  SEL R2, R3, R0, !P4 ;  /* 0x0000000003027207 */ /* 0x000fe40006000000 */
[----:B------:R-:W-:-:S03]  /*1040*/  SEL R0, R0, R3, !P4 ;  /* 0x0000000300007207 */ /* 0x000fc60006000000 */
[----:B------:R1:W-:Y:S04]  /*1050*/  STL [R1+0x14], R2 ;  /* 0x0000140201007387 */ /* 0x0003e80000100800 */
[----:B------:R1:W-:Y:S02]  /*1060*/  STL [R1+0x10], R0 ;  /* 0x0000100001007387 */ /* 0x0003e40000100800 */
.L_x_9:
[----:B------:R-:W-:-:S08]  /*1070*/  NOP ;  /* 0x0000000000007918 */ /* 0x000fd00000000000 */
[----:B------:R-:W2:Y:S02]  /*1080*/  USETMAXREG.TRY_ALLOC.CTAPOOL UP0, 0xe8 ;  /* 0x000000e8000079c8 */ /* 0x000ea40008000600 */
[----:B--2---:R-:W-:-:S13]  /*1090*/  PLOP3.LUT P0, PT, PT, PT, UP0, 0x80, 0x0 ;  /* 0x000000000000781c */ /* 0x004fda0003f0f008 */
[----:B------:R-:W-:Y:S05]  /*10a0*/  @!P0 BRA `(.L_x_9) ;  /* 0xfffffffc00f08947 */ /* 0x000fea000383ffff */
[----:B------:R-:W-:Y:S01]  /*10b0*/  ULDC.64 UR4, c[0x0][0x598] ;  /* 0x0001660000047ab9 */ /* 0x000fe20000000a00 */
[----:B------:R-:W-:Y:S01]  /*10c0*/  ULDC.64 UR48, c[0x0][0x208] ;  /* 0x0000820000307ab9 */ /* 0x000fe20000000a00 */
[----:B------:R-:W-:-:S04]  /*10d0*/  ISETP.NE.U32.AND P0, PT, RZ, UR4, PT ;  /* 0x00000004ff007c0c */ /* 0x000fc8000bf05070 */
[----:B------:R-:W-:-:S13]  /*10e0*/  ISETP.NE.AND.EX P0, PT, RZ, UR5, PT, P0 ;  /* 0x00000005ff007c0c */ /* 0x000fda000bf05300 */
[----:B------:R-:W-:Y:S05]  /*10f0*/  @!P0 BRA `(.L_x_12) ;  /* 0x0000000000208947 */ /* 0x000fea0003800000 */
[----:B-1----:R-:W1:Y:S02]  /*1100*/  LDC.64 R2, c[0x0][0x598] ;  /* 0x00016600ff027b82 */ /* 0x002e640000000a00 */
[----:B-1----:R-:W2:Y:S02]  /*1110*/  LDG.E.64 R2, desc[UR48][R2.64] ;  /* 0x0000003002027981 */ /* 0x002ea4000c1e1b00 */
[----:B--2---:R-:W-:-:S04]  /*1120*/  ISETP.NE.U32.AND P0, PT, R2, RZ, PT ;  /* 0x000000ff0200720c */ /* 0x004fc80003f05070 */
[----:B------:R-:W-:-:S13]  /*1130*/  ISETP.NE.AND.EX P0, PT, R3, RZ, PT, P0 ;  /* 0x000000ff0300720c */ /* 0x000fda0003f05300 */
[----:B------:R-:W-:Y:S05]  /*1140*/  @!P0 BRA `(.L_x_12) ;  /* 0x00000000000c8947 */ /* 0x000fea0003800000 */
[----:B------:R-:W2:Y:S02]  /*1150*/  LD.E R2, desc[UR48][R2.64] ;  /* 0x0000003002027980 */ /* 0x000ea4000c101900 */
[----:B--2---:R-:W-:Y:S01]  /*1160*/  R2UR UR41, R2 ;  /* 0x00000000022972ca */ /* 0x004fe200000e0000 */
[----:B------:R-:W-:-:S14]  /*1170*/  BRA `(.L_x_13) ;  /* 0x0000000000247947 */ /* 0x000fdc0003800000 */
.L_x_12:
[----:B------:R-:W-:Y:S02]  /*1180*/  ULDC.64 UR4, c[0x0][0x588] ;  /* 0x0001620000047ab9 */ /* 0x000fe40000000a00 */
[----:B------:R-:W-:-:S04]  /*1190*/  ISETP.NE.U32.AND P0, PT, RZ, UR4, PT ;  /* 0x00000004ff007c0c */ /* 0x000fc8000bf05070 */
[----:B------:R-:W-:-:S13]  /*11a0*/  ISETP.NE.AND.EX P0, PT, RZ, UR5, PT, P0 ;  /* 0x00000005ff007c0c */ /* 0x000fda000bf05300 */
[----:B------:R-:W-:Y:S05]  /*11b0*/  @!P0 BRA `(.L_x_14) ;  /* 0x0000000000108947 */ /* 0x000fea0003800000 */
[----:B-1----:R-:W1:Y:S02]  /*11c0*/  LDC.64 R2, c[0x0][0x588] ;  /* 0x00016200ff027b82 */ /* 0x002e640000000a00 */
[----:B-1----:R-:W2:Y:S02]  /*11d0*/  LDG.E R2, desc[UR48][R2.64] ;  /* 0x0000003002027981 */ /* 0x002ea4000c1e1900 */
[----:B--2---:R-:W-:Y:S01]  /*11e0*/  R2UR UR41, R2 ;  /* 0x00000000022972ca */ /* 0x004fe200000e0000 */
[----:B------:R-:W-:-:S14]  /*11f0*/  BRA `(.L_x_13) ;  /* 0x0000000000047947 */ /* 0x000fdc0003800000 */
.L_x_14:
[----:B------:R-:W-:-:S05]  /*1200*/  ULDC UR41, c[0x0][0x580] ;  /* 0x0001600000297ab9 */ /* 0x000fca0000000800 */
.L_x_13:
[----:B------:R-:W-:Y:S02]  /*1210*/  ULDC.64 UR4, c[0x0][0x5a0] ;  /* 0x0001680000047ab9 */ /* 0x000fe40000000a00 */
        /* <DEDUP_REMOVED lines=11> */
.L_x_15:
        /* <DEDUP_REMOVED lines=8> */
.L_x_17:
[----:B------:R-:W-:-:S05]  /*1350*/  ULDC UR40, c[0x0][0x584] ;  /* 0x0001610000287ab9 */ /* 0x000fca0000000800 */
.L_x_16:
[----:B------:R-:W-:-:S13]  /*1360*/  LOP3.LUT P0, RZ, R4, 0xff, RZ, 0xc0, !PT ;  /* 0x000000ff04ff7812 */ /* 0x000fda000780c0ff */
[----:B------:R-:W-:Y:S05]  /*1370*/  @!P0 EXIT ;  /* 0x000000000000894d */ /* 0x000fea0003800000 */
[----:B------:R-:W-:Y:S01]  /*1380*/  ULDC UR4, c[0x0][0x28c] ;  /* 0x0000a30000047ab9 */ /* 0x000fe20000000800 */
[----:B------:R-:W-:Y:S02]  /*1390*/  ULOP3.LUT UR8, UR7, 0x1, URZ, 0xfc, !UPT ;  /* 0x0000000107087892 */ /* 0x000fe4000f8efc3f */
[----:B------:R-:W-:-:S04]  /*13a0*/  UIADD3 UR4, UR4, 0x3f, URZ ;  /* 0x0000003f04047890 */ /* 0x000fc8000fffe03f */
[----:B------:R-:W-:-:S04]  /*13b0*/  USHF.R.S32.HI UR5, URZ, 0x1f, UR4 ;  /* 0x0000001f3f057899 */ /* 0x000fc80008011404 */
[----:B------:R-:W-:-:S03]  /*13c0*/  ULEA.HI UR5, UR5, UR4, URZ, 0x6 ;  /* 0x0000000405057291 */ /* 0x000fc6000f8f303f */
[----:B------:R-:W-:Y:S01]  /*13d0*/  UMOV UR4, URZ ;  /* 0x0000003f00047c82 */ /* 0x000fe20008000000 */
[----:B------:R-:W-:-:S03]  /*13e0*/  USHF.R.S32.HI UR11, URZ, 0x6, UR5 ;  /* 0x000000063f0b7899 */ /* 0x000fc60008011405 */
[----:B------:R-:W-:-:S09]  /*13f0*/  UMOV UR5, URZ ;  /* 0x0000003f00057c82 */ /* 0x000fd20008000000 */
.L_x_268:
[----:B-1----:R-:W1:Y:S01]  /*1400*/  S2R R0, SR_TID.X ;  /* 0x0000000000007919 */ /* 0x002e620000002100 */
[----:B--2---:R-:W2:Y:S01]  /*1410*/  S2UR UR16, SR_CgaCtaId ;  /* 0x00000000001079c3 */ /* 0x004ea20000008800 */
[----:B------:R-:W-:Y:S01]  /*1420*/  UMOV UR15, 0x400 ;  /* 0x00000400000f7882 */ /* 0x000fe20000000000 */
[----:B------:R-:W-:Y:S01]  /*1430*/  UMOV UR6, URZ ;  /* 0x0000003f00067c82 */ /* 0x000fe20008000000 */
[----:B------:R-:W-:Y:S01]  /*1440*/  UMOV UR12, URZ ;  /* 0x0000003f000c7c82 */ /* 0x000fe20008000000 */
[----:B------:R-:W-:Y:S01]  /*1450*/  UMOV UR13, URZ ;  /* 0x0000003f000d7c82 */ /* 0x000fe20008000000 */
[----:B------:R-:W-:Y:S01]  /*1460*/  UMOV UR46, UR5 ;  /* 0x00000005002e7c82 */ /* 0x000fe20008000000 */
[----:B------:R-:W-:Y:S01]  /*1470*/  IMAD.MOV.U32 R224, RZ, RZ, RZ ;  /* 0x000000ffffe07224 */ /* 0x000fe200078e00ff */
[----:B------:R-:W-:Y:S01]  /*1480*/  CS2R R222, SRZ ;  /* 0x0000000000de7805 */ /* 0x000fe2000001ff00 */
[----:B0--3--:R-:W3:Y:S01]  /*1490*/  LDC R2, c[0x0][0x28c] ;  /* 0x0000a300ff027b82 */ /* 0x009ee20000000800 */
[----:B------:R-:W-:-:S02]  /*14a0*/  CS2R R220, SRZ ;  /* 0x0000000000dc7805 */ /* 0x000fc4000001ff00 */
[----:B------:R-:W-:Y:S02]  /*14b0*/  CS2R R218, SRZ ;  /* 0x0000000000da7805 */ /* 0x000fe4000001ff00 */
[----:B------:R-:W-:Y:S02]  /*14c0*/  CS2R R216, SRZ ;  /* 0x0000000000d87805 */ /* 0x000fe4000001ff00 */
[----:B------:R-:W-:Y:S02]  /*14d0*/  CS2R R214, SRZ ;  /* 0x0000000000d67805 */ /* 0x000fe4000001ff00 */
[----:B------:R-:W-:Y:S02]  /*14e0*/  CS2R R212, SRZ ;  /* 0x0000000000d47805 */ /* 0x000fe4000001ff00 */
[----:B------:R-:W-:Y:S02]  /*14f0*/  CS2R R210, SRZ ;  /* 0x0000000000d27805 */ /* 0x000fe4000001ff00 */
        /* <DEDUP_REMOVED lines=16> */
[----:B-1----:R-:W-:Y:S02]  /*1600*/  LOP3.LUT R0, R0, 0x80, RZ, 0xc0, !PT ;  /* 0x0000008000007812 */ /* 0x002fe400078ec0ff */
[----:B------:R-:W-:Y:S02]  /*1610*/  CS2R R176, SRZ ;  /* 0x0000000000b07805 */ /* 0x000fe4000001ff00 */
[----:B---3--:R-:W-:-:S02]  /*1620*/  ISETP.GE.AND P0, PT, R2, 0x1, PT ;  /* 0x000000010200780c */ /* 0x008fc40003f06270 */
[----:B------:R-:W-:Y:S02]  /*1630*/  CS2R R174, SRZ ;  /* 0x0000000000ae7805 */ /* 0x000fe4000001ff00 */
[----:B------:R-:W-:Y:S02]  /*1640*/  SHF.R.U32.HI R0, RZ, 0x7, R0 ;  /* 0x00000007ff007819 */ /* 0x000fe40000011600 */
[----:B------:R-:W-:Y:S02]  /*1650*/  CS2R R172, SRZ ;  /* 0x0000000000ac7805 */ /* 0x000fe4000001ff00 */
[----:B------:R-:W-:Y:S02]  /*1660*/  CS2R R170, SRZ ;  /* 0x0000000000aa7805 */ /* 0x000fe4000001ff00 */
[----:B------:R-:W-:Y:S02]  /*1670*/  CS2R R168, SRZ ;  /* 0x0000000000a87805 */ /* 0x000fe4000001ff00 */
[----:B------:R-:W-:-:S02]  /*1680*/  CS2R R166, SRZ ;  /* 0x0000000000a67805 */ /* 0x000fc4000001ff00 */
[----:B------:R-:W-:Y:S01]  /*1690*/  CS2R R164, SRZ ;  /* 0x0000000000a47805 */ /* 0x000fe2000001ff00 */
[----:B------:R-:W1:Y:S01]  /*16a0*/  SHFL.IDX PT, R0, R0, RZ, 0x1f ;  /* 0x00001fff00007589 */ /* 0x000e6200000e0000 */
        /* <DEDUP_REMOVED lines=14> */
[----:B0-----:R-:W-:Y:S02]  /*1790*/  CS2R R22, SRZ ;  /* 0x0000000000167805 */ /* 0x001fe4000001ff00 */
        /* <DEDUP_REMOVED lines=8> */
[----:B-1----:R-:W-:Y:S02]  /*1820*/  R2UR UR10, R0 ;  /* 0x00000000000a72ca */ /* 0x002fe400000e0000 */
[----:B------:R-:W-:Y:S02]  /*1830*/  CS2R R4, SRZ ;  /* 0x0000000000047805 */ /* 0x000fe4000001ff00 */
[----:B------:R-:W-:Y:S01]  /*1840*/  CS2R R2, SRZ ;  /* 0x0000000000027805 */ /* 0x000fe2000001ff00 */
[----:B------:R-:W-:Y:S01]  /*1850*/  IMAD.MOV.U32 R0, RZ, RZ, RZ ;  /* 0x000000ffff007224 */ /* 0x000fe200078e00ff */
[----:B------:R-:W-:Y:S01]  /*1860*/  CS2R R128, SRZ ;  /* 0x0000000000807805 */ /* 0x000fe2000001ff00 */
[----:B------:R-:W-:Y:S01]  /*1870*/  IMAD.U32 R225, RZ, RZ, UR4 ;  /* 0x00000004ffe17e24 */ /* 0x000fe2000f8e00ff */
[----:B------:R-:W-:Y:S02]  /*1880*/  CS2R R130, SRZ ;  /* 0x0000000000827805 */ /* 0x000fe4000001ff00 */
[----:B------:R-:W-:-:S02]  /*1890*/  CS2R R132, SRZ ;  /* 0x0000000000847805 */ /* 0x000fc4000001ff00 */
[----:B------:R-:W-:Y:S02]  /*18a0*/  CS2R R134, SRZ ;  /* 0x0000000000867805 */ /* 0x000fe4000001ff00 */
[----:B------:R-:W-:Y:S02]  /*18b0*/  CS2R R120, SRZ ;  /* 0x0000000000787805 */ /* 0x000fe4000001ff00 */
[----:B------:R-:W-:Y:S02]  /*18c0*/  CS2R R122, SRZ ;  /* 0x00000000007a7805 */ /* 0x000fe4000001ff00 */
[----:B------:R-:W-:Y:S02]  /*18d0*/  CS2R R124, SRZ ;  /* 0x00000000007c7805 */ /* 0x000fe4000001ff00 */
[----:B------:R-:W-:Y:S01]  /*18e0*/  CS2R R126, SRZ ;  /* 0x00000000007e7805 */ /* 0x000fe2000001ff00 */
[----:B------:R-:W-:Y:S01]  /*18f0*/  ULEA.HI UR9, UR10, UR10, URZ, 0x1 ;  /* 0x0000000a0a097291 */ /* 0x000fe2000f8f083f */
[----:B------:R-:W-:-:S02]  /*1900*/  CS2R R112, SRZ ;  /* 0x0000000000707805 */ /* 0x000fc4000001ff00 */
[----:B------:R-:W-:Y:S02]  /*1910*/  CS2R R114, SRZ ;  /* 0x0000000000727805 */ /* 0x000fe4000001ff00 */
[----:B------:R-:W-:Y:S01]  /*1920*/  CS2R R116, SRZ ;  /* 0x0000000000747805 */ /* 0x000fe2000001ff00 */
[----:B------:R-:W-:Y:S01]  /*1930*/  ULOP3.LUT UR14, UR9, 0xffffe, URZ, 0xc0, !UPT ;  /* 0x000ffffe090e7892 */ /* 0x000fe2000f8ec03f */
[----:B------:R-:W-:Y:S01]  /*1940*/  CS2R R118, SRZ ;  /* 0x0000000000767805 */ /* 0x000fe2000001ff00 */
[----:B--2---:R-:W-:Y:S01]  /*1950*/  ULEA UR9, UR16, UR15, 0x18 ;  /* 0x0000000f10097291 */ /* 0x004fe2000f8ec03f */
[----:B------:R-:W-:Y:S01]  /*1960*/  CS2R R104, SRZ ;  /* 0x0000000000687805 */ /* 0x000fe2000001ff00 */
[----:B------:R-:W-:Y:S01]  /*1970*/  UIADD3 UR14, UR10, -UR14, URZ ;  /* 0x8000000e0a0e7290 */ /* 0x000fe2000fffe03f */
[----:B------:R-:W-:Y:S02]  /*1980*/  CS2R R106, SRZ ;  /* 0x00000000006a7805 */ /* 0x000fe4000001ff00 */
[----:B------:R-:W-:-:S02]  /*1990*/  CS2R R108, SRZ ;  /* 0x00000000006c7805 */ /* 0x000fc4000001ff00 */
[----:B------:R-:W-:Y:S01]  /*19a0*/  CS2R R110, SRZ ;  /* 0x00000000006e7805 */ /* 0x000fe2000001ff00 */
[----:B------:R-:W-:Y:S01]  /*19b0*/  ULEA UR14, UR14, UR9, 0xc ;  /* 0x000000090e0e7291 */ /* 0x000fe2000f8e603f */
[----:B------:R-:W-:Y:S02]  /*19c0*/  CS2R R96, SRZ ;  /* 0x0000000000607805 */ /* 0x000fe4000001ff00 */
[----:B------:R-:W-:Y:S02]  /*19d0*/  CS2R R98, SRZ ;  /* 0x0000000000627805 */ /* 0x000fe4000001ff00 */
[----:B------:R-:W-:Y:S01]  /*19e0*/  CS2R R100, SRZ ;  /* 0x0000000000647805 */ /* 0x000fe2000001ff00 */
[----:B------:R-:W-:Y:S01]  /*19f0*/  UIADD3 UR14, UR14, 0x180, URZ ;  /* 0x000001800e0e7890 */ /* 0x000fe2000fffe03f */
[----:B------:R-:W-:Y:S02]  /*1a00*/  CS2R R102, SRZ ;  /* 0x0000000000667805 */ /* 0x000fe4000001ff00 */
[----:B------:R-:W-:-:S02]  /*1a10*/  CS2R R88, SRZ ;  /* 0x0000000000587805 */ /* 0x000fc4000001ff00 */
[----:B------:R-:W-:Y:S01]  /*1a20*/  CS2R R90, SRZ ;  /* 0x00000000005a7805 */ /* 0x000fe2000001ff00 */
[----:B------:R-:W-:Y:S01]  /*1a30*/  USHF.R.U32.HI UR10, URZ, 0x4, UR14 ;  /* 0x000000043f0a7899 */ /* 0x000fe2000801160e */
[----:B------:R-:W-:Y:S02]  /*1a40*/  CS2R R92, SRZ ;  /* 0x00000000005c7805 */ /* 0x000fe4000001ff00 */
[----:B------:R-:W-:Y:S02]  /*1a50*/  CS2R R94, SRZ ;  /* 0x00000000005e7805 */ /* 0x000fe4000001ff00 */
[----:B------:R-:W-:Y:S01]  /*1a60*/  CS2R R80, SRZ ;  /* 0x0000000000507805 */ /* 0x000fe2000001ff00 */
[----:B------:R-:W-:Y:S01]  /*1a70*/  ULOP3.LUT UR10, UR10, 0x3fff, URZ, 0xc0, !UPT ;  /* 0x00003fff0a0a7892 */ /* 0x000fe2000f8ec03f */
        /* <DEDUP_REMOVED lines=30> */
[----:B------:R-:W-:Y:S01]  /*1c60*/  CS2R R30, SRZ ;  /* 0x00000000001e7805 */ /* 0x000fe2000001ff00 */
[----:B------:R-:W-:Y:S06]  /*1c70*/  @!P0 BRA `(.L_x_18) ;  /* 0x0000001000fc8947 */ /* 0x000fec0003800000 */
[----:B------:R-:W-:-:S06]  /*1c80*/  UISETP.NE.AND UP0, UPT, UR8, 0x3, UPT ;  /* 0x000000030800788c */ /* 0x000fcc000bf05270 */
[----:B------:R-:W-:-:S13]  /*1c90*/  PLOP3.LUT P1, PT, PT, PT, UP0, 0x80, 0x0 ;  /* 0x000000000000781c */ /* 0x000fda0003f2f008 */
[----:B------:R-:W-:Y:S05]  /*1ca0*/  @!P1 BRA `(.L_x_19) ;  /* 0x0000000000049947 */ /* 0x000fea0003800000 */
[----:B------:R-:W-:Y:S01]  /*1cb0*/  BPT.TRAP 0x1 ;  /* 0x000000040000795c */ /* 0x000fe20000300000 */
.L_x_19:
[----:B------:R-:W-:Y:S01]  /*1cc0*/  ULEA UR12, UR5, UR9, 0x3 ;  /* 0x00000009050c7291 */ /* 0x000fe2000f8e183f */
[----:B------:R-:W-:-:S05]  /*1cd0*/  IMAD.U32 R0, RZ, RZ, UR4 ;  /* 0x00000004ff007e24 */ /* 0x000fca000f8e00ff */
[----:B------:R-:W-:-:S04]  /*1ce0*/  SHF.L.U32 R0, R0, 0x1f, RZ ;  /* 0x0000001f00007819 */ /* 0x000fc800000006ff */
[----:B------:R0:W1:Y:S01]  /*1cf0*/  SYNCS.PHASECHK.TRANS64.TRYWAIT P0, [UR12], R0 ;  /* 0x00000000ff0075a7 */ /* 0x000062000800014c */
[----:B------:R-:W-:Y:S05]  /*1d00*/  @!P1 BRA `(.L_x_20) ;  /* 0x0000000000049947 */ /* 0x000fea0003800000 */
[----:B------:R-:W-:Y:S01]  /*1d10*/  BPT.TRAP 0x1 ;  /* 0x000000040000795c */ /* 0x000fe20000300000 */
.L_x_20:
[----:B------:R-:W-:Y:S01]  /*1d20*/  UMOV UR6, 0x2 ;  /* 0x0000000200067882 */ /* 0x000fe20000000000 */
[----:B------:R-:W-:Y:S01]  /*1d30*/  IMAD.MOV.U32 R224, RZ, RZ, RZ ;  /* 0x000000ffffe07224 */ /* 0x000fe200078e00ff */
[----:B-1----:R-:W-:Y:S06]  /*1d40*/  @P0 BRA `(.L_x_21) ;  /* 0x0000000000080947 */ /* 0x002fec0003800000 */
[----:B------:R-:W1:Y:S02]  /*1d50*/  SYNCS.PHASECHK.TRANS64.TRYWAIT P0, [UR12], R0 ;  /* 0x00000000ff0075a7 */ /* 0x000e64000800014c */
[----:B-1----:R-:W-:Y:S05]  /*1d60*/  @!P0 BRA `(.L_x_22) ;  /* 0x000000cc00888947 */ /* 0x002fea0003800000 */
.L_x_21:
[----:B------:R-:W-:Y:S01]  /*1d70*/  UIADD3 UR12, UR9, 0x21180, URZ ;  /* 0x00021180090c7890 */ /* 0x000fe2000fffe03f */
[----:B------:R-:W-:Y:S01]  /*1d80*/  WARPGROUP.ARRIVE ;  /* 0x00000000000079c5 */ /* 0x000fe20000000000 */
[----:B------:R-:W-:Y:S01]  /*1d90*/  ULOP3.LUT UR43, UR10, 0x10000, URZ, 0xfc, !UPT ;  /* 0x000100000a2b7892 */ /* 0x000fe2000f8efc3f */
[----:B------:R-:W-:Y:S01]  /*1da0*/  CS2R R222, SRZ ;  /* 0x0000000000de7805 */ /* 0x000fe2000001ff00 */
[----:B------:R-:W-:Y:S01]  /*1db0*/  USHF.R.U32.HI UR12, URZ, 0x4, UR12 ;  /* 0x000000043f0c7899 */ /* 0x000fe2000801160c */
[----:B------:R-:W-:Y:S01]  /*1dc0*/  CS2R R220, SRZ ;  /* 0x0000000000dc7805 */ /* 0x000fe2000001ff00 */
[----:B------:R-:W-:Y:S01]  /*1dd0*/  UIMAD UR43, UR5, 0x300, UR43 ;  /* 0x00000300052b78a4 */ /* 0x000fe2000f8e022b */
[----:B------:R-:W-:Y:S01]  /*1de0*/  CS2R R218, SRZ ;  /* 0x0000000000da7805 */ /* 0x000fe2000001ff00 */
[----:B------:R-:W-:Y:S01]  /*1df0*/  ULOP3.LUT UR12, UR12, 0x3fff, URZ, 0xc0, !UPT ;  /* 0x00003fff0c0c7892 */ /* 0x000fe2000f8ec03f */
[----:B------:R-:W-:Y:S01]  /*1e00*/  CS2R R216, SRZ ;  /* 0x0000000000d87805 */ /* 0x000fe2000001ff00 */
[----:B------:R-:W-:Y:S01]  /*1e10*/  UMOV UR13, 0x80000020 ;  /* 0x80000020000d7882 */ /* 0x000fe20000000000 */
[----:B------:R-:W-:Y:S01]  /*1e20*/  UMOV UR15, 0x80000020 ;  /* 0x80000020000f7882 */ /* 0x000fe20000000000 */
[----:B------:R-:W-:Y:S01]  /*1e30*/  ULOP3.LUT UR12, UR12, 0x10000, URZ, 0xfc, !UPT ;  /* 0x000100000c0c7892 */ /* 0x000fe2000f8efc3f */
[----:B------:R-:W-:Y:S01]  /*1e40*/  CS2R R214, SRZ ;  /* 0x0000000000d67805 */ /* 0x000fe2000001ff00 */
[----:B------:R-:W-:Y:S01]  /*1e50*/  UMOV UR21, UR13 ;  /* 0x0000000d00157c82 */ /* 0x000fe20008000000 */
[----:B------:R-:W-:Y:S01]  /*1e60*/  UMOV UR23, 0x80000020 ;  /* 0x8000002000177882 */ /* 0x000fe20000000000 */
[----:B------:R-:W-:Y:S01]  /*1e70*/  UIMAD UR44, UR5, 0x1c0, UR12 ;  /* 0x000001c0052c78a4 */ /* 0x000fe2000f8e020c */
[----:B------:R-:W-:Y:S01]  /*1e80*/  CS2R R212, SRZ ;  /* 0x0000000000d47805 */ /* 0x000fe2000001ff00 */
[----:B------:R-:W-:Y:S01]  /*1e90*/  UMOV UR25, UR13 ;  /* 0x0000000d00197c82 */ /* 0x000fe20008000000 */
[----:B------:R-:W-:Y:S01]  /*1ea0*/  UMOV UR12, UR43 ;  /* 0x0000002b000c7c82 */ /* 0x000fe20008000000 */
[----:B------:R-:W-:Y:S01]  /*1eb0*/  UIADD3 UR22, UR44, 0x40, URZ ;  /* 0x000000402c167890 */ /* 0x000fe2000fffe03f */
[----:B------:R-:W-:Y:S01]  /*1ec0*/  CS2R R210, SRZ ;  /* 0x0000000000d27805 */ /* 0x000fe2000001ff00 */
[----:B------:R-:W-:Y:S01]  /*1ed0*/  UIADD3 UR26, UR44, 0x80, URZ ;  /* 0x000000802c1a7890 */ /* 0x000fe2000fffe03f */
[----:B------:R-:W-:Y:S01]  /*1ee0*/  CS2R R208, SRZ ;  /* 0x0000000000d07805 */ /* 0x000fe2000001ff00 */
[----:B------:R-:W-:Y:S01]  /*1ef0*/  UIADD3 UR18, UR44, 0xc0, URZ ;  /* 0x000000c02c127890 */ /* 0x000fe2000fffe03f */
[----:B------:R-:W-:Y:S01]  /*1f00*/  CS2R R206, SRZ ;  /* 0x0000000000ce7805 */ /* 0x000fe2000001ff00 */
[----:B------:R-:W-:Y:S01]  /*1f10*/  UMOV UR14, UR44 ;  /* 0x0000002c000e7c82 */ /* 0x000fe20008000000 */
[----:B------:R-:W-:Y:S01]  /*1f20*/  UMOV UR20, UR12 ;  /* 0x0000000c00147c82 */ /* 0x000fe20008000000 */
[----:B------:R-:W-:Y:S01]  /*1f30*/  UIADD3 UR30, UR44, 0x100, URZ ;  /* 0x000001002c1e7890 */ /* 0x000fe2000fffe03f */
[----:B------:R-:W-:Y:S01]  /*1f40*/  QGMMA.64x16x32.F32.E4M3.E4M3 R128, gdesc[UR12], RZ, !UPT ;  /* 0x002000000c8079f3 */ /* 0x000fe2000c7008ff */
[----:B------:R-:W-:Y:S01]  /*1f50*/  UMOV UR24, UR12 ;  /* 0x0000000c00187c82 */ /* 0x000fe20008000000 */
[----:B------:R-:W-:Y:S01]  /*1f60*/  UMOV UR27, 0x80000020 ;  /* 0x80000020001b7882 */ /* 0x000fe20000000000 */
[----:B------:R-:W-:Y:S01]  /*1f70*/  UIADD3 UR34, UR44, 0x140, URZ ;  /* 0x000001402c227890 */ /* 0x000fe2000fffe03f */
[----:B------:R-:W-:Y:S01]  /*1f80*/  QGMMA.64x16x32.F32.E4M3.E4M3 R112, gdesc[UR20], RZ, !UPT ;  /* 0x00200000147079f3 */ /* 0x000fe2000c7008ff */
[----:B------:R-:W-:Y:S01]  /*1f90*/  UMOV UR16, UR12 ;  /* 0x0000000c00107c82 */ /* 0x000fe20008000000 */
[----:B------:R-:W-:Y:S01]  /*1fa0*/  UMOV UR17, UR13 ;  /* 0x0000000d00117c82 */ /* 0x000fe20008000000 */
[----:B------:R-:W-:Y:S01]  /*1fb0*/  UMOV UR19, 0x80000020 ;  /* 0x8000002000137882 */ /* 0x000fe20000000000 */
[----:B------:R-:W-:Y:S01]  /*1fc0*/  UIADD3 UR38, UR44, 0x180, URZ ;  /* 0x000001802c267890 */ /* 0x000fe2000fffe03f */
[----:B------:R-:W-:Y:S01]  /*1fd0*/  QGMMA.64x16x32.F32.E4M3.E4M3 R96, gdesc[UR24], RZ, !UPT ;  /* 0x00200000186079f3 */ /* 0x000fe2000c7008ff */
[----:B------:R-:W-:Y:S01]  /*1fe0*/  UMOV UR28, UR12 ;  /* 0x0000000c001c7c82 */ /* 0x000fe20008000000 */
[----:B------:R-:W-:Y:S01]  /*1ff0*/  UMOV UR29, UR13 ;  /* 0x0000000d001d7c82 */ /* 0x000fe20008000000 */
[----:B------:R-:W-:Y:S01]  /*2000*/  UMOV UR31, 0x80000020 ;  /* 0x80000020001f7882 */ /* 0x000fe20000000000 */
[----:B------:R-:W-:Y:S01]  /*2010*/  QGMMA.64x16x32.F32.E4M3.E4M3 R80, gdesc[UR16], RZ, !UPT ;  /* 0x00200000105079f3 */ /* 0x000fe2000c7008ff */
[----:B------:R-:W-:Y:S01]  /*2020*/  UIADD3 UR16, UR43, 0x200, URZ ;  /* 0x000002002b107890 */ /* 0x000fe2000fffe03f */
[----:B------:R-:W-:Y:S01]  /*2030*/  CS2R R204, SRZ ;  /* 0x0000000000cc7805 */ /* 0x000fe2000001ff00 */
[----:B------:R-:W-:Y:S01]  /*2040*/  UMOV UR32, UR12 ;  /* 0x0000000c00207c82 */ /* 0x000fe20008000000 */
[----:B------:R-:W-:Y:S01]  /*2050*/  UMOV UR33, UR13 ;  /* 0x0000000d00217c82 */ /* 0x000fe20008000000 */
[----:B------:R-:W-:Y:S01]  /*2060*/  UMOV UR35, 0x80000020 ;  /* 0x8000002000237882 */ /* 0x000fe20000000000 */
[----:B------:R-:W-:Y:S01]  /*2070*/  QGMMA.64x16x32.F32.E4M3.E4M3 R64, gdesc[UR28], RZ, !UPT ;  /* 0x002000001c4079f3 */ /* 0x000fe2000c7008ff */
[----:B------:R-:W-:Y:S01]  /*2080*/  UMOV UR36, UR12 ;  /* 0x0000000c00247c82 */ /* 0x000fe20008000000 */
[----:B------:R-:W-:Y:S01]  /*2090*/  UMOV UR37, UR13 ;  /* 0x0000000d00257c82 */ /* 0x000fe20008000000 */
[----:B------:R-:W-:Y:S01]  /*20a0*/  UMOV UR39, 0x80000020 ;  /* 0x8000002000277882 */ /* 0x000fe20000000000 */
[----:B------:R-:W-:Y:S01]  /*20b0*/  QGMMA.64x16x32.F32.E4M3.E4M3 R48, gdesc[UR32], RZ, !UPT ;  /* 0x00200000203079f3 */ /* 0x000fe2000c7008ff */
[----:B------:R-:W-:-:S02]  /*20c0*/  CS2R R202, SRZ ;  /* 0x0000000000ca7805 */ /* 0x000fc4000001ff00 */
[----:B------:R-:W-:Y:S02]  /*20d0*/  CS2R R200, SRZ ;  /* 0x0000000000c87805 */ /* 0x000fe4000001ff00 */
[----:B------:R-:W-:Y:S01]  /*20e0*/  CS2R R198, SRZ ;  /* 0x0000000000c67805 */ /* 0x000fe2000001ff00 */
[----:B------:R-:W-:Y:S01]  /*20f0*/  QGMMA.64x16x32.F32.E4M3.E4M3 R32, gdesc[UR36], RZ, !UPT ;  /* 0x00200000242079f3 */ /* 0x000fe2000c7008ff */
[----:B------:R-:W-:Y:S01]  /*2100*/  UMOV UR36, UR16 ;  /* 0x0000001000247c82 */ /* 0x000fe20008000000 */
[----:B------:R-:W-:Y:S01]  /*2110*/  UMOV UR37, 0x80000020 ;  /* 0x8000002000257882 */ /* 0x000fe20000000000 */
[----:B------:R-:W-:Y:S01]  /*2120*/  UMOV UR32, UR36 ;  /* 0x0000002400207c82 */ /* 0x000fe20008000000 */
[----:B------:R-:W-:Y:S01]  /*2130*/  UMOV UR33, UR37 ;  /* 0x0000002500217c82 */ /* 0x000fe20008000000 */
[----:B------:R-:W-:Y:S01]  /*2140*/  QGMMA.64x16x32.F32.E4M3.E4M3 R24, gdesc[UR36], RZ, !UPT ;  /* 0x00200000241879f3 */ /* 0x000fe2000c7008ff */
[----:B------:R-:W-:Y:S01]  /*2150*/  UMOV UR28, UR36 ;  /* 0x00000024001c7c82 */ /* 0x000fe20008000000 */
        /* <DEDUP_REMOVED lines=12> */
[----:B------:R-:W-:Y:S01]  /*2220*/  UIADD3 UR16, UR43, 0x2, URZ ;  /* 0x000000022b107890 */ /* 0x000fe2000fffe03f */
[----:B------:R-:W-:Y:S01]  /*2230*/  CS2R R196, SRZ ;  /* 0x0000000000c47805 */ /* 0x000fe2000001ff00 */
[----:B------:R-:W-:Y:S01]  /*2240*/  QGMMA.64x16x32.F32.E4M3.E4M3 R88, gdesc[UR24], RZ, !UPT ;  /* 0x00200000185879f3 */ /* 0x000fe2000c7008ff */
[----:B------:R-:W-:Y:S01]  /*2250*/  UIADD3 UR18, UR44, 0x2, URZ ;  /* 0x000000022c127890 */ /* 0x000fe2000fffe03f */
[----:B------:R-:W-:Y:S01]  /*2260*/  CS2R R194, SRZ ;  /* 0x0000000000c27805 */ /* 0x000fe2000001ff00 */
[----:B------:R-:W-:Y:S01]  /*2270*/  UIADD3 UR34, UR44, 0xc2, URZ ;  /* 0x000000c22c227890 */ /* 0x000fe2000fffe03f */
        /* <DEDUP_REMOVED lines=8> */
[----:B------:R-:W-:Y:S01]  /*2300*/  CS2R R188, SRZ ;  /* 0x0000000000bc7805 */ /* 0x000fe2000001ff00 */
[----:B------:R-:W-:Y:S01]  /*2310*/  UMOV UR17, 0x80000020 ;  /* 0x8000002000117882 */ /* 0x000fe20000000000 */
[----:B------:R-:W-:Y:S01]  /*2320*/  UIADD3 UR38, UR44, 0x182, URZ ;  /* 0x000001822c267890 */ /* 0x000fe2000fffe03f */
[----:B------:R-:W-:Y:S01]  /*2330*/  CS2R R186, SRZ ;  /* 0x0000000000ba7805 */ /* 0x000fe2000001ff00 */
[----:B------:R-:W-:Y:S01]  /*2340*/  UMOV UR19, 0x80000020 ;  /* 0x8000002000137882 */ /* 0x000fe20000000000 */
[----:B------:R-:W-:Y:S01]  /*2350*/  UMOV UR20, UR16 ;  /* 0x0000001000147c82 */ /* 0x000fe20008000000 */
[----:B------:R-:W-:Y:S01]  /*2360*/  UMOV UR21, UR17 ;  /* 0x0000001100157c82 */ /* 0x000fe20008000000 */
[----:B------:R-:W-:Y:S01]  /*2370*/  UMOV UR23, 0x80000020 ;  /* 0x8000002000177882 */ /* 0x000fe20000000000 */
[----:B------:R-:W-:Y:S01]  /*2380*/  QGMMA.64x16x32.F32.E4M3.E4M3 R128, gdesc[UR16], R128 ;  /* 0x00200000108079f3 */ /* 0x000fe20008700880 */
[----:B------:R-:W-:Y:S01]  /*2390*/  UMOV UR12, UR16 ;  /* 0x00000010000c7c82 */ /* 0x000fe20008000000 */
[----:B------:R-:W-:Y:S01]  /*23a0*/  UMOV UR13, UR17 ;  /* 0x00000011000d7c82 */ /* 0x000fe20008000000 */
[----:B------:R-:W-:Y:S01]  /*23b0*/  UMOV UR15, 0x80000020 ;  /* 0x80000020000f7882 */ /* 0x000fe20000000000 */
[----:B------:R-:W-:Y:S01]  /*23c0*/  UIADD3 UR43, UR43, 0x202, URZ ;  /* 0x000002022b2b7890 */ /* 0x000fe2000fffe03f */
[----:B------:R-:W-:Y:S01]  /*23d0*/  QGMMA.64x16x32.F32.E4M3.E4M3 R112, gdesc[UR20], R112 ;  /* 0x00200000147079f3 */ /* 0x000fe20008700870 */
[----:B------:R-:W-:Y:S01]  /*23e0*/  UMOV UR32, UR16 ;  /* 0x0000001000207c82 */ /* 0x000fe20008000000 */
[----:B------:R-:W-:Y:S01]  /*23f0*/  UMOV UR33, UR17 ;  /* 0x0000001100217c82 */ /* 0x000fe20008000000 */
[----:B------:R-:W-:Y:S01]  /*2400*/  UMOV UR35, 0x80000020 ;  /* 0x8000002000237882 */ /* 0x000fe20000000000 */
        /* <DEDUP_REMOVED lines=13> */
[----:B------:R-:W-:Y:S01]  /*24e0*/  ULDC UR12, c[0x0][0x50c] ;  /* 0x00014300000c7ab9 */ /* 0x000fe20000000800 */
[----:B------:R-:W-:Y:S01]  /*24f0*/  CS2R R184, SRZ ;  /* 0x0000000000b87805 */ /* 0x000fe2000001ff00 */
[----:B------:R-:W-:Y:S01]  /*2500*/  UISETP.NE.AND UP0, UPT, UR12, 0x2, UPT ;  /* 0x000000020c00788c */ /* 0x000fe2000bf05270 */
[----:B------:R-:W-:Y:S01]  /*2510*/  QGMMA.64x16x32.F32.E4M3.E4M3 R32, gdesc[UR36], R32 ;  /* 0x00200000242079f3 */ /* 0x000fe20008700820 */
[----:B------:R-:W-:Y:S01]  /*2520*/  UMOV UR36, UR43 ;  /* 0x0000002b00247c82 */ /* 0x000fe20008000000 */
[----:B------:R-:W-:Y:S01]  /*2530*/  UMOV UR37, 0x80000020 ;  /* 0x8000002000257882 */ /* 0x000fe20000000000 */
[----:B------:R-:W-:Y:S01]  /*2540*/  UMOV UR28, UR36 ;  /* 0x00000024001c7c82 */ /* 0x000fe20008000000 */
[----:B------:R-:W-:Y:S01]  /*2550*/  UMOV UR29, UR37 ;  /* 0x00000025001d7c82 */ /* 0x000fe20008000000 */
[----:B------:R-:W-:Y:S01]  /*2560*/  QGMMA.64x16x32.F32.E4M3.E4M3 R24, gdesc[UR36], R24 ;  /* 0x00200000241879f3 */ /* 0x000fe20008700818 */
[----:B------:R-:W-:Y:S01]  /*2570*/  UMOV UR24, UR36 ;  /* 0x0000002400187c82 */ /* 0x000fe20008000000 */
        /* <DEDUP_REMOVED lines=12> */
[----:B------:R-:W-:-:S02]  /*2640*/  CS2R R182, SRZ ;  /* 0x0000000000b67805 */ /* 0x000fc4000001ff00 */
[----:B------:R-:W-:Y:S01]  /*2650*/  CS2R R180, SRZ ;  /* 0x0000000000b47805 */ /* 0x000fe2000001ff00 */
[----:B------:R-:W-:Y:S01]  /*2660*/  QGMMA.64x16x32.F32.E4M3.E4M3 R88, gdesc[UR12], R88 ;  /* 0x002000000c5879f3 */ /* 0x000fe20008700858 */
[----:B------:R-:W-:Y:S01]  /*2670*/  USEL UR12, URZ, 0x1, UP0 ;  /* 0x000000013f0c7887 */ /* 0x000fe20008000000 */
[----:B------:R-:W-:Y:S02]  /*2680*/  CS2R R178, SRZ ;  /* 0x0000000000b27805 */ /* 0x000fe4000001ff00 */
[----:B------:R-:W-:Y:S01]  /*2690*/  CS2R R176, SRZ ;  /* 0x0000000000b07805 */ /* 0x000fe2000001ff00 */
[----:B------:R-:W-:Y:S01]  /*26a0*/  QGMMA.64x16x32.F32.E4M3.E4M3 R104, gdesc[UR20], R104 ;  /* 0x00200000146879f3 */ /* 0x000fe20008700868 */
[----:B------:R-:W-:Y:S02]  /*26b0*/  CS2R R174, SRZ ;  /* 0x0000000000ae7805 */ /* 0x000fe4000001ff00 */
[----:B------:R-:W-:Y:S02]  /*26c0*/  CS2R R172, SRZ ;  /* 0x0000000000ac7805 */ /* 0x000fe4000001ff00 */
[----:B------:R-:W-:Y:S01]  /*26d0*/  ISETP.NE.AND P0, PT, RZ, UR12, PT ;  /* 0x0000000cff007c0c */ /* 0x000fe2000bf05270 */
[----:B------:R-:W-:Y:S01]  /*26e0*/  QGMMA.64x16x32.F32.E4M3.E4M3 R120, gdesc[UR16], R120, gsb0 ;  /* 0x00200000107879f3 */ /* 0x000fe20008000878 */
        /* <DEDUP_REMOVED lines=28> */
[----:B-1----:R-:W-:Y:S01]  /*28b0*/  CS2R R2, SRZ ;  /* 0x0000000000027805 */ /* 0x002fe2000001ff00 */
[----:B0-----:R-:W-:Y:S01]  /*28c0*/  IMAD.MOV.U32 R0, RZ, RZ, RZ ;  /* 0x000000ffff007224 */ /* 0x001fe200078e00ff */
[----:B------:R-:W-:Y:S06]  /*28d0*/  @!P0 BRA `(.L_x_23) ;  /* 0x0000000400c88947 */ /* 0x000fec0003800000 */
[----:B------:R-:W-:Y:S02]  /*28e0*/  WARPGROUP.DEPBAR.LE gsb0, 0x0 ;  /* 0x00008000000079c5 */ /* 0x000fe40000010000 */
[----:B------:R-:W-:-:S01]  /*28f0*/  FADD R0, RZ, R128 ;  /* 0x00000080ff007221 */ /* 0x000fc20000000000 */
[----:B------:R-:W-:Y:S01]  /*2900*/  FADD R2, RZ, R129 ;  /* 0x00000081ff027221 */ /* 0x000fe20000000000 */
        /* <DEDUP_REMOVED lines=110> */
[----:B------:R-:W-:-:S06]  /*2ff0*/  UMOV UR6, URZ ;  /* 0x0000003f00067c82 */ /* 0x000fcc0008000000 */
.L_x_23:
[----:B------:R-:W-:-:S04]  /*3000*/  UIADD3 UR46, UR5, 0x1, URZ ;  /* 0x00000001052e7890 */ /* 0x000fc8000fffe03f */
[----:B------:R-:W-:-:S04]  /*3010*/  UISETP.NE.AND UP0, UPT, UR46, 0xb, UPT ;  /* 0x0000000b2e00788c */ /* 0x000fc8000bf05270 */
[----:B------:R-:W-:Y:S02]  /*3020*/  USEL UR13, URZ, 0x1, UP0 ;  /* 0x000000013f0d7887 */ /* 0x000fe40008000000 */
[----:B------:R-:W-:Y:S02]  /*3030*/  USEL UR46, UR46, URZ, UP0 ;  /* 0x0000003f2e2e7287 */ /* 0x000fe40008000000 */
[----:B------:R-:W-:-:S06]  /*3040*/  ULOP3.LUT UR13, UR4, UR13, URZ, 0x3c, !UPT ;  /* 0x0000000d040d7292 */ /* 0x000fcc000f8e3c3f */
[----:B------:R-:W-:Y:S01]  /*3050*/  IMAD.U32 R225, RZ, RZ, UR13 ;  /* 0x0000000dffe17e24 */ /* 0x000fe2000f8e00ff */
[----:B------:R-:W-:-:S06]  /*3060*/  UMOV UR13, 0x1 ;  /* 0x00000001000d7882 */ /* 0x000fcc0000000000 */
.L_x_18:
[----:B------:R-:W-:-:S04]  /*3070*/  UISETP.LT.AND UP0, UPT, UR11, 0x1, UPT ;  /* 0x000000010b00788c */ /* 0x000fc8000bf01270 */
[----:B------:R-:W-:-:S04]  /*3080*/  USEL UR14, UR11, 0x1, UP0 ;  /* 0x000000010b0e7887 */ /* 0x000fc80008000000 */
[----:B------:R-:W-:-:S04]  /*3090*/  UIADD3 UR45, UR11, -UR14, URZ ;  /* 0x8000000e0b2d7290 */ /* 0x000fc8000fffe03f */
[----:B------:R-:W-:-:S06]  /*30a0*/  UISETP.GE.AND UP0, UPT, UR45, 0x1, UPT ;  /* 0x000000012d00788c */ /* 0x000fcc000bf06270 */
[----:B------:R-:W-:-:S13]  /*30b0*/  PLOP3.LUT P0, PT, PT, PT, UP0, 0x80, 0x0 ;  /* 0x000000000000781c */ /* 0x000fda0003f0f008 */
[----:B------:R-:W-:Y:S05]  /*30c0*/  @!P0 BRA `(.L_x_24) ;  /* 0x0000001000848947 */ /* 0x000fea0003800000 */
[----:B------:R-:W-:Y:S01]  /*30d0*/  UMOV UR44, UR5 ;  /* 0x00000005002c7c82 */ /* 0x000fe20008000000 */
[----:B------:R-:W-:-:S05]  /*30e0*/  ULDC UR43, c[0x0][0x50c] ;  /* 0x00014300002b7ab9 */ /* 0x000fca0000000800 */
.L_x_32:
[----:B------:R-:W-:-:S06]  /*30f0*/  UISETP.NE.AND UP0, UPT, UR8, 0x3, UPT ;  /* 0x000000030800788c */ /* 0x000fcc000bf05270 */
[----:B------:R-:W-:-:S13]  /*3100*/  PLOP3.LUT P1, PT, PT, PT, UP0, 0x80, 0x0 ;  /* 0x000000000000781c */ /* 0x000fda0003f2f008 */
[----:B------:R-:W-:Y:S05]  /*3110*/  @!P1 BRA `(.L_x_25) ;  /* 0x0000000000049947 */ /* 0x000fea0003800000 */
[----:B------:R-:W-:Y:S01]  /*3120*/  BPT.TRAP 0x1 ;  /* 0x000000040000795c */ /* 0x000fe20000300000 */
.L_x_25:
[----:B------:R-:W0:Y:S01]  /*3130*/  S2UR UR14, SR_CgaCtaId ;  /* 0x00000000000e79c3 */ /* 0x000e220000008800 */
[----:B------:R-:W-:Y:S01]  /*3140*/  UMOV UR9, 0x400 ;  /* 0x0000040000097882 */ /* 0x000fe20000000000 */
[----:B------:R-:W-:Y:S01]  /*3150*/  SHF.L.U32 R226, R225, 0x1f, RZ ;  /* 0x0000001fe1e27819 */ /* 0x000fe200000006ff */
[----:B0-----:R-:W-:-:S04]  /*3160*/  ULEA UR9, UR14, UR9, 0x18 ;  /* 0x000000090e097291 */ /* 0x001fc8000f8ec03f */
[----:B------:R-:W-:-:S09]  /*3170*/  ULEA UR14, UR46, UR9, 0x3 ;  /* 0x000000092e0e7291 */ /* 0x000fd2000f8e183f */
[----:B------:R0:W1:Y:S01]  /*3180*/  SYNCS.PHASECHK.TRANS64.TRYWAIT P0, [UR14], R226 ;  /* 0x000000e2ff0075a7 */ /* 0x000062000800014e */
[----:B------:R-:W-:Y:S05]  /*3190*/  @!P1 BRA `(.L_x_26) ;  /* 0x0000000000049947 */ /* 0x000fea0003800000 */
[----:B------:R-:W-:Y:S01]  /*31a0*/  BPT.TRAP 0x1 ;  /* 0x000000040000795c */ /* 0x000fe20000300000 */
.L_x_26:
[----:B-1----:R-:W-:Y:S05]  /*31b0*/  @P0 BRA `(.L_x_27) ;  /* 0x0000000000080947 */ /* 0x002fea0003800000 */
[----:B------:R-:W1:Y:S02]  /*31c0*/  SYNCS.PHASECHK.TRANS64.TRYWAIT P0, [UR14], R226 ;  /* 0x000000e2ff0075a7 */ /* 0x000e64000800014e */
[----:B-1----:R-:W-:Y:S05]  /*31d0*/  @!P0 BRA `(.L_x_28) ;  /* 0x000000b800848947 */ /* 0x002fea0003800000 */
.L_x_27:
[----:B------:R-:W-:Y:S01]  /*31e0*/  UIADD3 UR14, UR9, 0x21180, URZ ;  /* 0x00021180090e7890 */ /* 0x000fe2000fffe03f */
[----:B------:R-:W-:Y:S01]  /*31f0*/  WARPGROUP.ARRIVE ;  /* 0x00000000000079c5 */ /* 0x000fe20000000000 */
[----:B------:R-:W-:Y:S02]  /*3200*/  UISETP.NE.AND UP0, UPT, UR12, URZ, UPT ;  /* 0x0000003f0c00728c */ /* 0x000fe4000bf05270 */
[----:B------:R-:W-:Y:S02]  /*3210*/  USHF.R.U32.HI UR14, URZ, 0x4, UR14 ;  /* 0x000000043f0e7899 */ /* 0x000fe4000801160e */
[----:B------:R-:W-:Y:S02]  /*3220*/  USEL UR13, UR13, URZ, !UP0 ;  /* 0x0000003f0d0d7287 */ /* 0x000fe4000c000000 */
[----:B------:R-:W-:Y:S02]  /*3230*/  ULOP3.LUT UR14, UR14, 0x3fff, URZ, 0xc0, !UPT ;  /* 0x00003fff0e0e7892 */ /* 0x000fe4000f8ec03f */
[----:B------:R-:W-:-:S02]  /*3240*/  ULOP3.LUT UR47, UR10, 0x10000, URZ, 0xfc, !UPT ;  /* 0x000100000a2f7892 */ /* 0x000fc4000f8efc3f */
[----:B------:R-:W-:Y:S02]  /*3250*/  ULOP3.LUT UR14, UR14, 0x10000, URZ, 0xfc, !UPT ;  /* 0x000100000e0e7892 */ /* 0x000fe4000f8efc3f */
[----:B------:R-:W-:Y:S02]  /*3260*/  UISETP.NE.U32.AND UP0, UPT, UR13, URZ, UPT ;  /* 0x0000003f0d00728c */ /* 0x000fe4000bf05070 */
[----:B------:R-:W-:Y:S02]  /*3270*/  UIMAD UR50, UR46, 0x1c0, UR14 ;  /* 0x000001c02e3278a4 */ /* 0x000fe4000f8e020e */
[----:B------:R-:W-:Y:S02]  /*3280*/  UIMAD UR47, UR46, 0x300, UR47 ;  /* 0x000003002e2f78a4 */ /* 0x000fe4000f8e022f */
[----:B------:R-:W-:Y:S02]  /*3290*/  UIADD3 UR18, UR50, 0x40, URZ ;  /* 0x0000004032127890 */ /* 0x000fe4000fffe03f */
[----:B------:R-:W-:-:S02]  /*32a0*/  UIADD3 UR30, UR50, 0x80, URZ ;  /* 0x00000080321e7890 */ /* 0x000fc4000fffe03f */
[----:B------:R-:W-:Y:S01]  /*32b0*/  UIADD3 UR14, UR50, 0xc0, URZ ;  /* 0x000000c0320e7890 */ /* 0x000fe2000fffe03f */
[----:B------:R-:W-:Y:S01]  /*32c0*/  UMOV UR24, UR47 ;  /* 0x0000002f00187c82 */ /* 0x000fe20008000000 */
[----:B------:R-:W-:Y:S01]  /*32d0*/  UMOV UR25, 0x80000020 ;  /* 0x8000002000197882 */ /* 0x000fe20000000000 */
[----:B------:R-:W-:Y:S01]  /*32e0*/  UMOV UR26, UR50 ;  /* 0x00000032001a7c82 */ /* 0x000fe20008000000 */
[----:B------:R-:W-:Y:S01]  /*32f0*/  UMOV UR27, 0x80000020 ;  /* 0x80000020001b7882 */ /* 0x000fe20000000000 */
[----:B------:R-:W-:Y:S01]  /*3300*/  UMOV UR16, UR24 ;  /* 0x0000001800107c82 */ /* 0x000fe20008000000 */
[----:B------:R-:W-:Y:S01]  /*3310*/  UMOV UR17, UR25 ;  /* 0x0000001900117c82 */ /* 0x000fe20008000000 */
[----:B------:R-:W-:Y:S01]  /*3320*/  UMOV UR19, 0x80000020 ;  /* 0x8000002000137882 */ /* 0x000fe20000000000 */
[----:B------:R-:W-:Y:S01]  /*3330*/  UIADD3 UR22, UR50, 0x100, URZ ;  /* 0x0000010032167890 */ /* 0x000fe2000fffe03f */
[----:B------:R-:W-:Y:S01]  /*3340*/  QGMMA.64x16x32.F32.E4M3.E4M3 R128, gdesc[UR24], R128, UP0 ;  /* 0x00200000188079f3 */ /* 0x000fe2000bf00880 */
        /* <DEDUP_REMOVED lines=13> */
[----:B------:R-:W-:Y:S01]  /*3420*/  QGMMA.64x16x32.F32.E4M3.E4M3 R80, gdesc[UR12], R80, UP0 ;  /* 0x002000000c5079f3 */ /* 0x000fe2000bf00850 */
[----:B------:R-:W-:Y:S01]  /*3430*/  UIADD3 UR12, UR47, 0x200, URZ ;  /* 0x000002002f0c7890 */ /* 0x000fe2000fffe03f */
[----:B------:R-:W-:Y:S01]  /*3440*/  UMOV UR32, UR24 ;  /* 0x0000001800207c82 */ /* 0x000fe20008000000 */
[----:B------:R-:W-:Y:S01]  /*3450*/  UMOV UR33, UR25 ;  /* 0x0000001900217c82 */ /* 0x000fe20008000000 */
[----:B------:R-:W-:Y:S01]  /*3460*/  UMOV UR35, 0x80000020 ;  /* 0x8000002000237882 */ /* 0x000fe20000000000 */
[----:B------:R-:W-:Y:S01]  /*3470*/  QGMMA.64x16x32.F32.E4M3.E4M3 R64, gdesc[UR20], R64, UP0 ;  /* 0x00200000144079f3 */ /* 0x000fe2000bf00840 */
[----:B------:R-:W-:Y:S01]  /*3480*/  UMOV UR36, UR24 ;  /* 0x0000001800247c82 */ /* 0x000fe20008000000 */
[----:B------:R-:W-:Y:S01]  /*3490*/  UMOV UR37, UR25 ;  /* 0x0000001900257c82 */ /* 0x000fe20008000000 */
[----:B------:R-:W-:Y:S01]  /*34a0*/  UMOV UR39, 0x80000020 ;  /* 0x8000002000277882 */ /* 0x000fe20000000000 */
[----:B------:R-:W-:Y:S01]  /*34b0*/  QGMMA.64x16x32.F32.E4M3.E4M3 R48, gdesc[UR32], R48, UP0 ;  /* 0x00200000203079f3 */ /* 0x000fe2000bf00830 */
[----:B------:R-:W-:Y:S01]  /*34c0*/  UIADD3 UR16, UR47, 0x2, URZ ;  /* 0x000000022f107890 */ /* 0x000fe2000fffe03f */
[----:B------:R-:W-:-:S02]  /*34d0*/  UMOV UR17, 0x80000020 ;  /* 0x8000002000117882 */ /* 0x000fc40000000000 */
[----:B------:R-:W-:Y:S01]  /*34e0*/  QGMMA.64x16x32.F32.E4M3.E4M3 R32, gdesc[UR36], R32, UP0 ;  /* 0x00200000242079f3 */ /* 0x000fe2000bf00820 */
[----:B------:R-:W-:Y:S01]  /*34f0*/  UMOV UR36, UR12 ;  /* 0x0000000c00247c82 */ /* 0x000fe20008000000 */
[----:B------:R-:W-:Y:S01]  /*3500*/  UMOV UR37, 0x80000020 ;  /* 0x8000002000257882 */ /* 0x000fe20000000000 */
[----:B------:R-:W-:Y:S01]  /*3510*/  UMOV UR32, UR36 ;  /* 0x0000002400207c82 */ /* 0x000fe20008000000 */
[----:B------:R-:W-:Y:S01]  /*3520*/  UMOV UR33, UR37 ;  /* 0x0000002500217c82 */ /* 0x000fe20008000000 */
[----:B------:R-:W-:Y:S01]  /*3530*/  QGMMA.64x16x32.F32.E4M3.E4M3 R24, gdesc[UR36], R24, UP0 ;  /* 0x00200000241879f3 */ /* 0x000fe2000bf00818 */
[----:B------:R-:W-:Y:S01]  /*3540*/  UMOV UR20, UR36 ;  /* 0x0000002400147c82 */ /* 0x000fe20008000000 */
        /* <DEDUP_REMOVED lines=12> */
[----:B------:R-:W-:-:S02]  /*3610*/  UIADD3 UR18, UR50, 0x2, URZ ;  /* 0x0000000232127890 */ /* 0x000fc4000fffe03f */
[----:B------:R-:W-:Y:S01]  /*3620*/  QGMMA.64x16x32.F32.E4M3.E4M3 R88, gdesc[UR28], R88, UP0 ;  /* 0x002000001c5879f3 */ /* 0x000fe2000bf00858 */
[----:B------:R-:W-:Y:S02]  /*3630*/  UIADD3 UR14, UR50, 0x42, URZ ;  /* 0x00000042320e7890 */ /* 0x000fe4000fffe03f */
[----:B------:R-:W-:Y:S01]  /*3640*/  UIADD3 UR22, UR50, 0x82, URZ ;  /* 0x0000008232167890 */ /* 0x000fe2000fffe03f */
[----:B------:R-:W-:Y:S01]  /*3650*/  QGMMA.64x16x32.F32.E4M3.E4M3 R104, gdesc[UR36], R104, UP0 ;  /* 0x00200000246879f3 */ /* 0x000fe2000bf00868 */
[----:B------:R-:W-:Y:S02]  /*3660*/  UIADD3 UR30, UR50, 0xc2, URZ ;  /* 0x000000c2321e7890 */ /* 0x000fe4000fffe03f */
[----:B------:R-:W-:Y:S01]  /*3670*/  UIADD3 UR34, UR50, 0x102, URZ ;  /* 0x0000010232227890 */ /* 0x000fe2000fffe03f */
[----:B------:R-:W-:Y:S01]  /*3680*/  QGMMA.64x16x32.F32.E4M3.E4M3 R120, gdesc[UR24], R120, UP0 ;  /* 0x00200000187879f3 */ /* 0x000fe2000bf00878 */
[----:B------:R-:W-:Y:S02]  /*3690*/  UIADD3 UR26, UR50, 0x142, URZ ;  /* 0x00000142321a7890 */ /* 0x000fe4000fffe03f */
[----:B------:R-:W-:Y:S01]  /*36a0*/  UIADD3 UR38, UR50, 0x182, URZ ;  /* 0x0000018232267890 */ /* 0x000fe2000fffe03f */
[----:B------:R-:W-:Y:S01]  /*36b0*/  UMOV UR19, 0x80000020 ;  /* 0x8000002000137882 */ /* 0x000fe20000000000 */
[----:B------:R-:W-:Y:S01]  /*36c0*/  UMOV UR12, UR16 ;  /* 0x00000010000c7c82 */ /* 0x000fe20008000000 */
[----:B------:R-:W-:Y:S01]  /*36d0*/  UMOV UR13, UR17 ;  /* 0x00000011000d7c82 */ /* 0x000fe20008000000 */
[----:B------:R-:W-:Y:S01]  /*36e0*/  UMOV UR15, 0x80000020 ;  /* 0x80000020000f7882 */ /* 0x000fe20000000000 */
[----:B------:R-:W-:Y:S01]  /*36f0*/  UMOV UR20, UR16 ;  /* 0x0000001000147c82 */ /* 0x000fe20008000000 */
[----:B------:R-:W-:Y:S01]  /*3700*/  UMOV UR21, UR17 ;  /* 0x0000001100157c82 */ /* 0x000fe20008000000 */
[----:B------:R-:W-:Y:S01]  /*3710*/  QGMMA.64x16x32.F32.E4M3.E4M3 R128, gdesc[UR16], R128 ;  /* 0x00200000108079f3 */ /* 0x000fe20008700880 */
[----:B------:R-:W-:Y:S01]  /*3720*/  UMOV UR23, 0x80000020 ;  /* 0x8000002000177882 */ /* 0x000fe20000000000 */
[----:B------:R-:W-:Y:S01]  /*3730*/  UIADD3 UR47, UR47, 0x202, URZ ;  /* 0x000002022f2f7890 */ /* 0x000fe2000fffe03f */
[----:B------:R-:W-:Y:S01]  /*3740*/  UMOV UR28, UR16 ;  /* 0x00000010001c7c82 */ /* 0x000fe20008000000 */
[----:B------:R-:W-:Y:S01]  /*3750*/  UMOV UR29, UR17 ;  /* 0x00000011001d7c82 */ /* 0x000fe20008000000 */
[----:B------:R-:W-:Y:S01]  /*3760*/  QGMMA.64x16x32.F32.E4M3.E4M3 R112, gdesc[UR12], R112 ;  /* 0x002000000c7079f3 */ /* 0x000fe20008700870 */
[----:B------:R-:W-:Y:S01]  /*3770*/  UMOV UR31, 0x80000020 ;  /* 0x80000020001f7882 */ /* 0x000fe20000000000 */
        /* <DEDUP_REMOVED lines=12> */
[----:B------:R-:W-:-:S02]  /*3840*/  UIADD3 UR6, UR6, 0x2, URZ ;  /* 0x0000000206067890 */ /* 0x000fc4000fffe03f */
[----:B------:R-:W-:Y:S02]  /*3850*/  QGMMA.64x16x32.F32.E4M3.E4M3 R48, gdesc[UR24], R48 ;  /* 0x00200000183079f3 */ /* 0x000fe40008700830 */
[----:B------:R-:W-:Y:S02]  /*3860*/  UISETP.NE.AND UP0, UPT, UR6, UR43, UPT ;  /* 0x0000002b0600728c */ /* 0x000fe4000bf05270 */
        /* <DEDUP_REMOVED lines=18> */
[----:B------:R-:W-:-:S03]  /*3990*/  UMOV UR17, UR37 ;  /* 0x0000002500117c82 */ /* 0x000fc60008000000 */
[----:B------:R-:W-:Y:S04]  /*39a0*/  QGMMA.64x16x32.F32.E4M3.E4M3 R88, gdesc[UR20], R88 ;  /* 0x00200000145879f3 */ /* 0x000fe80008700858 */
[----:B------:R-:W-:Y:S01]  /*39b0*/  QGMMA.64x16x32.F32.E4M3.E4M3 R104, gdesc[UR12], R104 ;  /* 0x002000000c6879f3 */ /* 0x000fe20008700868 */
[----:B------:R-:W-:-:S03]  /*39c0*/  USEL UR12, URZ, 0x1, UP0 ;  /* 0x000000013f0c7887 */ /* 0x000fc60008000000 */
[----:B------:R-:W-:Y:S03]  /*39d0*/  QGMMA.64x16x32.F32.E4M3.E4M3 R120, gdesc[UR16], R120, gsb0 ;  /* 0x00200000107879f3 */ /* 0x000fe60008000878 */
[----:B------:R-:W-:Y:S01]  /*39e0*/  ISETP.NE.AND P0, PT, RZ, UR12, PT ;  /* 0x0000000cff007c0c */ /* 0x000fe2000bf05270 */
[----:B------:R-:W-:-:S12]  /*39f0*/  WARPGROUP.DEPBAR.LE gsb0, 0x1 ;  /* 0x00008000000079c5 */ /* 0x000fd80000010100 */
[----:B------:R-:W-:Y:S05]  /*3a00*/  @!P0 BRA `(.L_x_29) ;  /* 0x0000000400c88947 */ /* 0x000fea0003800000 */
[----:B------:R-:W-:Y:S02]  /*3a10*/  WARPGROUP.DEPBAR.LE gsb0, 0x0 ;  /* 0x00008000000079c5 */ /* 0x000fe40000010000 */
[----:B------:R-:W-:-:S01]  /*3a20*/  FADD R0, R128, R0 ;  /* 0x0000000080007221 */ /* 0x000fc20000000000 */
[----:B------:R-:W-:Y:S01]  /*3a30*/  FADD R2, R129, R2 ;  /* 0x0000000281027221 */ /* 0x000fe20000000000 */
        /* <DEDUP_REMOVED lines=110> */
[----:B------:R-:W-:-:S06]  /*4120*/  UMOV UR6, URZ ;  /* 0x0000003f00067c82 */ /* 0x000fcc0008000000 */
.L_x_29:
[----:B------:R-:W-:Y:S05]  /*4130*/  @!P1 BRA `(.L_x_30) ;  /* 0x0000000000049947 */ /* 0x000fea0003800000 */
[----:B------:R-:W-:Y:S01]  /*4140*/  BPT.TRAP 0x1 ;  /* 0x000000040000795c */ /* 0x000fe20000300000 */
.L_x_30:
[----:B01----:R-:W2:Y:S04]  /*4150*/  LDL R226, [R1] ;  /* 0x0000000001e27983 */ /* 0x003ea80000100800 */
[----:B------:R-:W3:Y:S01]  /*4160*/  LDL R227, [R1+0x4] ;  /* 0x0000040001e37983 */ /* 0x000ee20000100800 */
[----:B------:R-:W-:Y:S01]  /*4170*/  UISETP.GT.U32.AND UP0, UPT, UR7, 0x1, UPT ;  /* 0x000000010700788c */ /* 0x000fe2000bf04070 */
[----:B--2---:R-:W-:Y:S01]  /*4180*/  ISETP.NE.AND P0, PT, R226, RZ, PT ;  /* 0x000000ffe200720c */ /* 0x004fe20003f05270 */
[----:B------:R-:W-:-:S12]  /*4190*/  IMAD.U32 R226, RZ, RZ, UR44 ;  /* 0x0000002cffe27e24 */ /* 0x000fd8000f8e00ff */
[----:B------:R-:W-:-:S05]  /*41a0*/  @P0 LEA R226, R226, UR9, 0x3 ;  /* 0x00000009e2e20c11 */ /* 0x000fca000f8e18ff */
[----:B------:R-:W-:-:S05]  /*41b0*/  @P0 VIADD R226, R226, 0x58 ;  /* 0x00000058e2e20836 */ /* 0x000fca0000000000 */
[----:B---3--:R-:W-:-:S04]  /*41c0*/  @P0 PRMT R226, R227, 0x654, R226 ;  /* 0x00000654e3e20816 */ /* 0x008fc800000000e2 */
[----:B------:R0:W-:Y:S01]  /*41d0*/  @P0 SYNCS.ARRIVE.TRANS64.RED.A1T0 RZ, [R226+URZ], RZ ;  /* 0x000000ffe2ff09a7 */ /* 0x0001e2000810043f */
[----:B------:R-:W-:-:S13]  /*41e0*/  PLOP3.LUT P0, PT, PT, PT, UP0, 0x80, 0x0 ;  /* 0x000000000000781c */ /* 0x000fda0003f0f008 */
[----:B0-----:R-:W-:Y:S05]  /*41f0*/  @P0 BRA `(.L_x_31) ;  /* 0x0000000000040947 */ /* 0x001fea0003800000 */
[----:B------:R-:W-:Y:S01]  /*4200*/  BPT.TRAP 0x1 ;  /* 0x000000040000795c */ /* 0x000fe20000300000 */
.L_x_31:
[----:B------:R-:W-:Y:S02]  /*4210*/  UISETP.GT.AND UP2, UPT, UR45, 0x1, UPT ;  /* 0x000000012d00788c */ /* 0x000fe4000bf44270 */
[----:B------:R-:W-:Y:S02]  /*4220*/  UIADD3 UR46, UR46, 0x1, URZ ;  /* 0x000000012e2e7890 */ /* 0x000fe4000fffe03f */
[----:B------:R-:W-:Y:S02]  /*4230*/  UIADD3 UR44, UR44, 0x1, URZ ;  /* 0x000000012c2c7890 */ /* 0x000fe4000fffe03f */
[----:B------:R-:W-:Y:S01]  /*4240*/  PLOP3.LUT P0, PT, PT, PT, UP2, 0x80, 0x0 ;  /* 0x000000000000781c */ /* 0x000fe20003f0f028 */
[----:B------:R-:W-:Y:S02]  /*4250*/  UISETP.NE.AND UP0, UPT, UR46, 0xb, UPT ;  /* 0x0000000b2e00788c */ /* 0x000fe4000bf05270 */
[----:B------:R-:W-:Y:S02]  /*4260*/  UISETP.NE.AND UP1, UPT, UR44, 0xb, UPT ;  /* 0x0000000b2c00788c */ /* 0x000fe4000bf25270 */
[----:B------:R-:W-:-:S02]  /*4270*/  USEL UR13, URZ, 0x1, UP0 ;  /* 0x000000013f0d7887 */ /* 0x000fc40008000000 */
[----:B------:R-:W-:Y:S02]  /*4280*/  UIADD3 UR45, UR45, -0x1, URZ ;  /* 0xffffffff2d2d7890 */ /* 0x000fe4000fffe03f */
[----:B------:R-:W-:Y:S02]  /*4290*/  USEL UR46, UR46, URZ, UP0 ;  /* 0x0000003f2e2e7287 */ /* 0x000fe40008000000 */
[----:B------:R-:W-:Y:S01]  /*42a0*/  LOP3.LUT R225, R225, UR13, RZ, 0x3c, !PT ;  /* 0x0000000de1e17c12 */ /* 0x000fe2000f8e3cff */
[----:B------:R-:W-:Y:S01]  /*42b0*/  USEL UR44, UR44, URZ, UP1 ;  /* 0x0000003f2c2c7287 */ /* 0x000fe20008800000 */
[----:B------:R-:W-:Y:S01]  /*42c0*/  UMOV UR13, 0x1 ;  /* 0x00000001000d7882 */ /* 0x000fe20000000000 */
[----:B------:R-:W-:Y:S10]  /*42d0*/  @P0 BRA `(.L_x_32) ;  /* 0xffffffec00840947 */ /* 0x000ff4000383ffff */
.L_x_24:
[----:B------:R-:W-:-:S04]  /*42e0*/  UISETP.NE.AND UP0, UPT, UR6, URZ, UPT ;  /* 0x0000003f0600728c */ /* 0x000fc8000bf05270 */
[----:B------:R-:W-:-:S06]  /*42f0*/  USEL UR6, URZ, 0x1, !UP0 ;  /* 0x000000013f067887 */ /* 0x000fcc000c000000 */
[----:B------:R-:W-:-:S13]  /*4300*/  ISETP.NE.AND P0, PT, RZ, UR6, PT ;  /* 0x00000006ff007c0c */ /* 0x000fda000bf05270 */
[----:B------:R-:W-:Y:S05]  /*4310*/  @!P0 BRA `(.L_x_33) ;  /* 0x0000000400c48947 */ /* 0x000fea0003800000 */
[----:B------:R-:W-:Y:S02]  /*4320*/  WARPGROUP.DEPBAR.LE gsb0, 0x0 ;  /* 0x00008000000079c5 */ /* 0x000fe40000010000 */
[----:B------:R-:W-:Y:S01]  /*4330*/  FADD R0, R128, R0 ;  /* 0x0000000080007221 */ /* 0x000fe20000000000 */
        /* <DEDUP_REMOVED lines=110> */
[----:B------:R-:W-:-:S07]  /*4a20*/  FADD R224, R224, R31 ;  /* 0x0000001fe0e07221 */ /* 0x000fce0000000000 */
.L_x_33:
[----:B------:R-:W-:Y:S02]  /*4a30*/  WARPGROUP.DEPBAR.LE gsb0, 0x0 ;  /* 0x00008000000079c5 */ /* 0x000fe40000010000 */
[----:B------:R-:W0:Y:S02]  /*4a40*/  LDC R24, c[0x0][0x28c] ;  /* 0x0000a300ff187b82 */ /* 0x000e240000000800 */
[----:B0-----:R-:W-:-:S13]  /*4a50*/  ISETP.GE.AND P0, PT, R24, 0x1, PT ;  /* 0x000000011800780c */ /* 0x001fda0003f06270 */
[----:B------:R-:W-:Y:S05]  /*4a60*/  @!P0 BRA `(.L_x_34) ;  /* 0x0000000000648947 */ /* 0x000fea0003800000 */
[----:B------:R-:W-:-:S06]  /*4a70*/  UISETP.NE.AND UP0, UPT, UR8, 0x3, UPT ;  /* 0x000000030800788c */ /* 0x000fcc000bf05270 */
[----:B------:R-:W-:-:S13]  /*4a80*/  PLOP3.LUT P0, PT, PT, PT, UP0, 0x80, 0x0 ;  /* 0x000000000000781c */ /* 0x000fda0003f0f008 */
[----:B------:R-:W-:Y:S05]  /*4a90*/  @!P0 BRA `(.L_x_35) ;  /* 0x0000000000048947 */ /* 0x000fea0003800000 */
[----:B------:R-:W-:Y:S01]  /*4aa0*/  BPT.TRAP 0x1 ;  /* 0x000000040000795c */ /* 0x000fe20000300000 */
.L_x_35:
[----:B------:R-:W2:Y:S01]  /*4ab0*/  LDL R225, [R1] ;  /* 0x0000000001e17983 */ /* 0x000ea20000100800 */
[----:B------:R-:W-:Y:S01]  /*4ac0*/  BSSY B0, `(.L_x_36) ;  /* 0x000000f000007945 */ /* 0x000fe20003800000 */
[----:B--2---:R-:W-:-:S13]  /*4ad0*/  ISETP.NE.AND P0, PT, R225, RZ, PT ;  /* 0x000000ffe100720c */ /* 0x004fda0003f05270 */
[----:B------:R-:W-:Y:S05]  /*4ae0*/  @!P0 BRA `(.L_x_37) ;  /* 0x0000000000308947 */ /* 0x000fea0003800000 */
[----:B------:R-:W2:Y:S01]  /*4af0*/  LDL R225, [R1+0x4] ;  /* 0x0000040001e17983 */ /* 0x000ea20000100800 */
[----:B------:R-:W-:-:S04]  /*4b00*/  UISETP.LT.AND UP0, UPT, UR11, 0x1, UPT ;  /* 0x000000010b00788c */ /* 0x000fc8000bf01270 */
[----:B------:R-:W-:-:S04]  /*4b10*/  USEL UR6, UR11, 0x1, UP0 ;  /* 0x000000010b067887 */ /* 0x000fc80008000000 */
[----:B------:R-:W-:-:S04]  /*4b20*/  UIADD3 UR6, UR5, UR11, -UR6 ;  /* 0x0000000b05067290 */ /* 0x000fc8000fffe806 */
[----:B------:R-:W-:-:S04]  /*4b30*/  UIMAD.WIDE.U32 UR12, UR6, -0x45d1745d, URZ ;  /* 0xba2e8ba3060c78a5 */ /* 0x000fc8000f8e003f */
[----:B------:R-:W-:-:S04]  /*4b40*/  USHF.R.U32.HI UR12, URZ, 0x3, UR13 ;  /* 0x000000033f0c7899 */ /* 0x000fc8000801160d */
[----:B------:R-:W-:-:S04]  /*4b50*/  UIMAD UR6, UR12, -0xb, UR6 ;  /* 0xfffffff50c0678a4 */ /* 0x000fc8000f8e0206 */
[----:B------:R-:W-:-:S04]  /*4b60*/  ULEA UR6, UR6, UR9, 0x3 ;  /* 0x0000000906067291 */ /* 0x000fc8000f8e183f */
[----:B------:R-:W-:-:S06]  /*4b70*/  UIADD3 UR6, UR6, 0x58, URZ ;  /* 0x0000005806067890 */ /* 0x000fcc000fffe03f */
[----:B------:R-:W-:-:S05]  /*4b80*/  IMAD.U32 R24, RZ, RZ, UR6 ;  /* 0x00000006ff187e24 */ /* 0x000fca000f8e00ff */
[----:B--2---:R-:W-:-:S04]  /*4b90*/  PRMT R24, R225, 0x654, R24 ;  /* 0x00000654e1187816 */ /* 0x004fc80000000018 */
[----:B------:R0:W-:Y:S03]  /*4ba0*/  SYNCS.ARRIVE.TRANS64.RED.A1T0 RZ, [R24+URZ], RZ ;  /* 0x000000ff18ff79a7 */ /* 0x0001e6000810043f */
.L_x_37:
[----:B------:R-:W-:Y:S05]  /*4bb0*/  BSYNC B0 ;  /* 0x0000000000007941 */ /* 0x000fea0003800000 */
.L_x_36:
[----:B------:R-:W-:-:S06]  /*4bc0*/  UISETP.GT.U32.AND UP0, UPT, UR7, 0x1, UPT ;  /* 0x000000010700788c */ /* 0x000fcc000bf04070 */
[----:B------:R-:W-:-:S13]  /*4bd0*/  PLOP3.LUT P0, PT, PT, PT, UP0, 0x80, 0x0 ;  /* 0x000000000000781c */ /* 0x000fda0003f0f008 */
[----:B------:R-:W-:Y:S05]  /*4be0*/  @P0 BRA `(.L_x_34) ;  /* 0x0000000000040947 */ /* 0x000fea0003800000 */
[----:B------:R-:W-:Y:S01]  /*4bf0*/  BPT.TRAP 0x1 ;  /* 0x000000040000795c */ /* 0x000fe20000300000 */
.L_x_34:
[----:B------:R-:W2:Y:S01]  /*4c00*/  LDL.LU R227, [R1+0x14] ;  /* 0x0000140001e37983 */ /* 0x000ea20000300800 */
[----:B------:R-:W1:Y:S01]  /*4c10*/  LDC R28, c[0x0][0x288] ;  /* 0x0000a200ff1c7b82 */ /* 0x000e620000000800 */
[----:B------:R-:W0:Y:S01]  /*4c20*/  S2R R226, SR_TID.X ;  /* 0x0000000000e27919 */ /* 0x000e220000002100 */
[----:B------:R-:W-:Y:S02]  /*4c30*/  UIADD3 UR9, UR11, UR5, URZ ;  /* 0x000000050b097290 */ /* 0x000fe4000fffe03f */
[----:B------:R-:W-:Y:S01]  /*4c40*/  USHF.R.S32.HI UR10, URZ, 0x1f, UR42 ;  /* 0x0000001f3f0a7899 */ /* 0x000fe2000801142a */
[----:B------:R-:W3:Y:S01]  /*4c50*/  LDL.LU R225, [R1+0x10] ;  /* 0x0000100001e17983 */ /* 0x000ee20000300800 */
[----:B------:R-:W-:Y:S01]  /*4c60*/  UISETP.GT.U32.AND UP0, UPT, UR9, 0xa, UPT ;  /* 0x0000000a0900788c */ /* 0x000fe2000bf04070 */
[----:B------:R-:W-:Y:S01]  /*4c70*/  IMAD.MOV.U32 R37, RZ, RZ, RZ ;  /* 0x000000ffff257224 */ /* 0x000fe200078e00ff */
[----:B------:R-:W-:Y:S01]  /*4c80*/  ULDC UR16, c[0x0][0x284] ;  /* 0x0000a10000107ab9 */ /* 0x000fe20000000800 */
[----:B------:R-:W-:Y:S01]  /*4c90*/  UIMAD.WIDE.U32 UR12, UR9, -0x45d1745d, URZ ;  /* 0xba2e8ba3090c78a5 */ /* 0x000fe2000f8e003f */
[----:B------:R-:W-:Y:S01]  /*4ca0*/  IMAD.MOV.U32 R40, RZ, RZ, -0x1 ;  /* 0xffffffffff287424 */ /* 0x000fe200078e00ff */
[----:B------:R-:W-:Y:S01]  /*4cb0*/  ULDC.64 UR14, c[0x0][0x5d0] ;  /* 0x00017400000e7ab9 */ /* 0x000fe20000000a00 */
[----:B------:R-:W-:-:S02]  /*4cc0*/  UISETP.LT.U32.AND UP0, UPT, UR11, 0xb, UP0 ;  /* 0x0000000b0b00788c */ /* 0x000fc40008701070 */
[----:B------:R-:W-:Y:S02]  /*4cd0*/  UISETP.GE.U32.AND UP1, UPT, UR11, 0xb, UPT ;  /* 0x0000000b0b00788c */ /* 0x000fe4000bf26070 */
[----:B------:R-:W-:Y:S02]  /*4ce0*/  UIMAD UR5, UR10, UR14, URZ ;  /* 0x0000000e0a0572a4 */ /* 0x000fe4000f8e023f */
[----:B------:R-:W-:Y:S02]  /*4cf0*/  USHF.R.U32.HI UR12, URZ, 0x3, UR13 ;  /* 0x000000033f0c7899 */ /* 0x000fe4000801160d */
[----:B------:R-:W-:Y:S02]  /*4d00*/  USEL UR13, URZ, 0x1, !UP0 ;  /* 0x000000013f0d7887 */ /* 0x000fe4000c000000 */
[----:B------:R-:W-:Y:S02]  /*4d10*/  UIMAD UR6, UR42, UR15, UR5 ;  /* 0x0000000f2a0672a4 */ /* 0x000fe4000f8e0205 */
[----:B------:R-:W-:-:S02]  /*4d20*/  ULOP3.LUT UR4, UR4, UR13, URZ, 0x3c, !UPT ;  /* 0x0000000d04047292 */ /* 0x000fc4000f8e3c3f */
[----:B------:R-:W-:Y:S02]  /*4d30*/  UIMAD UR5, UR12, -0xb, UR9 ;  /* 0xfffffff50c0578a4 */ /* 0x000fe4000f8e0209 */
[----:B------:R-:W-:Y:S01]  /*4d40*/  @UP1 ULOP3.LUT UR4, UR4, 0x1, UR12, 0x78, !UPT ;  /* 0x0000000104041892 */ /* 0x000fe2000f8e780c */
[--C-:B0-----:R-:W-:Y:S01]  /*4d50*/  SHF.R.U32.HI R24, RZ, 0x2, R226.reuse ;  /* 0x00000002ff187819 */ /* 0x101fe200000116e2 */
[----:B------:R-:W-:Y:S01]  /*4d60*/  IMAD.SHL.U32 R32, R226, 0x2, RZ ;  /* 0x00000002e2207824 */ /* 0x000fe200078e00ff */
[----:B------:R-:W-:Y:S02]  /*4d70*/  SHF.R.U32.HI R27, RZ, 0x7, R226 ;  /* 0x00000007ff1b7819 */ /* 0x000fe400000116e2 */
[----:B------:R-:W-:Y:S02]  /*4d80*/  LOP3.LUT R25, R24, 0x7, RZ, 0xc0, !PT ;  /* 0x0000000718197812 */ /* 0x000fe400078ec0ff */
[----:B------:R-:W-:Y:S02]  /*4d90*/  LOP3.LUT R24, R27, 0x1, RZ, 0xc0, !PT ;  /* 0x000000011b187812 */ /* 0x000fe400078ec0ff */
[----:B------:R-:W-:-:S03]  /*4da0*/  LOP3.LUT R26, R226, 0x60, RZ, 0xc0, !PT ;  /* 0x00000060e21a7812 */ /* 0x000fc600078ec0ff */
[----:B------:R-:W-:Y:S01]  /*4db0*/  IMAD.SHL.U32 R30, R24, 0x40, RZ ;  /* 0x00000040181e7824 */ /* 0x000fe200078e00ff */
[----:B------:R-:W-:-:S04]  /*4dc0*/  SHF.R.U32.HI R26, RZ, 0x1, R26 ;  /* 0x00000001ff1a7819 */ /* 0x000fc8000001161a */
[--C-:B------:R-:W-:Y:S02]  /*4dd0*/  IADD3 R27, RZ, -R26, -R25.reuse ;  /* 0x8000001aff1b7210 */ /* 0x100fe40007ffe819 */
[----:B------:R-:W-:-:S03]  /*4de0*/  LOP3.LUT R25, R30, 0x40, R25, 0xe2, !PT ;  /* 0x000000401e197812 */ /* 0x000fc600078ee219 */
[----:B------:R-:W-:Y:S01]  /*4df0*/  IMAD R42, R24, -0x40, R27 ;  /* 0xffffffc0182a7824 */ /* 0x000fe200078e021b */
[----:B------:R-:W-:Y:S01]  /*4e00*/  LOP3.LUT R36, R25, R26, RZ, 0xfc, !PT ;  /* 0x0000001a19247212 */ /* 0x000fe200078efcff */
[----:B------:R-:W-:Y:S01]  /*4e10*/  IMAD.U32 R27, RZ, RZ, UR14 ;  /* 0x0000000eff1b7e24 */ /* 0x000fe2000f8e00ff */
[----:B------:R-:W-:-:S05]  /*4e20*/  LOP3.LUT R24, R226, 0x3, RZ, 0xc0, !PT ;  /* 0x00000003e2187812 */ /* 0x000fca00078ec0ff */
[----:B-1----:R-:W-:Y:S02]  /*4e30*/  IMAD R24, R24, -0x2, R28 ;  /* 0xfffffffe18187824 */ /* 0x002fe400078e021c */
[----:B--2---:R-:W-:-:S05]  /*4e40*/  IMAD R41, R227, 0x70, RZ ;  /* 0x00000070e3297824 */ /* 0x004fca00078e02ff */
[C---:B------:R-:W-:Y:S02]  /*4e50*/  ISETP.GE.AND P0, PT, R41.reuse, R28, PT ;  /* 0x0000001c2900720c */ /* 0x040fe40003f06270 */
[----:B------:R-:W-:Y:S01]  /*4e60*/  LOP3.LUT R32, R41, 0x6, R32, 0xf8, !PT ;  /* 0x0000000629207812 */ /* 0x000fe200078ef820 */
[C---:B---3--:R-:W-:Y:S02]  /*4e70*/  IMAD R25, R225.reuse, 0xc0, RZ ;  /* 0x000000c0e1197824 */ /* 0x048fe400078e02ff */
[----:B------:R-:W-:Y:S01]  /*4e80*/  IMAD.WIDE R36, R225, 0xc0, R36 ;  /* 0x000000c0e1247825 */ /* 0x000fe200078e0224 */
[----:B------:R-:W-:Y:S02]  /*4e90*/  SHF.R.S32.HI R33, RZ, 0x1f, R32 ;  /* 0x0000001fff217819 */ /* 0x000fe40000011420 */
[C---:B------:R-:W-:Y:S01]  /*4ea0*/  ISETP.GE.OR P0, PT, R25.reuse, UR16, P0 ;  /* 0x0000001019007c0c */ /* 0x040fe20008706670 */
[----:B------:R-:W-:Y:S01]  /*4eb0*/  IMAD.IADD R41, R24, 0x1, -R41 ;  /* 0x0000000118297824 */ /* 0x000fe200078e0a29 */
[----:B------:R-:W-:Y:S01]  /*4ec0*/  IADD3 R42, -R25, UR16, R42 ;  /* 0x00000010192a7c10 */ /* 0x000fe2000fffe12a */
[----:B------:R-:W-:-:S04]  /*4ed0*/  IMAD.WIDE.U32 R26, R27, UR42, R32 ;  /* 0x0000002a1b1a7c25 */ /* 0x000fc8000f8e0020 */
[----:B------:R-:W-:-:S06]  /*4ee0*/  VIADD R27, R27, UR6 ;  /* 0x000000061b1b7c36 */ /* 0x000fcc0008000000 */
[----:B------:R-:W-:Y:S05]  /*4ef0*/  @P0 BRA `(.L_x_38) ;  /* 0x0000007800cc0947 */ /* 0x000fea0003800000 */
[----:B------:R-:W0:Y:S01]  /*4f00*/  LDC.64 R28, c[0x0][0x5c8] ;  /* 0x00017200ff1c7b82 */ /* 0x000e220000000a00 */
[----:B------:R-:W-:Y:S01]  /*4f10*/  ULDC.64 UR12, c[0x0][0x5c0] ;  /* 0x00017000000c7ab9 */ /* 0x000fe20000000a00 */
[----:B------:R-:W-:Y:S01]  /*4f20*/  BSSY B0, `(.L_x_38) ;  /* 0x00007b0000007945 */ /* 0x000fe20003800000 */
[-C--:B0-----:R-:W-:Y:S01]  /*4f30*/  IMAD R24, R37, R28.reuse, RZ ;  /* 0x0000001c25187224 */ /* 0x081fe200078e02ff */
[----:B------:R-:W-:Y:S01]  /*4f40*/  SHF.L.U64.HI R34, R28, 0x3, R29 ;  /* 0x000000031c227819 */ /* 0x000fe2000001021d */
[----:B------:R-:W-:-:S04]  /*4f50*/  IMAD.WIDE.U32 R26, R36, R28, R26 ;  /* 0x0000001c241a7225 */ /* 0x000fc800078e001a */
[----:B------:R-:W-:Y:S01]  /*4f60*/  IMAD R25, R36, R29, R24 ;  /* 0x0000001d24197224 */ /* 0x000fe200078e0218 */
[----:B------:R-:W-:Y:S01]  /*4f70*/  IADD3 R24, P3, R26, UR12, RZ ;  /* 0x0000000c1a187c10 */ /* 0x000fe2000ff7e0ff */
[C---:B------:R-:W-:Y:S01]  /*4f80*/  IMAD.SHL.U32 R35, R28.reuse, 0x8, RZ ;  /* 0x000000081c237824 */ /* 0x040fe200078e00ff */
[----:B------:R-:W-:Y:S01]  /*4f90*/  LEA R30, P2, R28, R26, 0x7 ;  /* 0x0000001a1c1e7211 */ /* 0x000fe200078438ff */
[----:B------:R-:W-:-:S03]  /*4fa0*/  IMAD.IADD R27, R27, 0x1, R25 ;  /* 0x000000011b1b7824 */ /* 0x000fc600078e0219 */
[----:B------:R-:W-:Y:S02]  /*4fb0*/  IADD3 R26, P1, P0, R26, UR12, R35 ;  /* 0x0000000c1a1a7c10 */ /* 0x000fe4000f83e023 */
[----:B------:R-:W-:Y:S02]  /*4fc0*/  IADD3.X R25, R27, UR13, RZ, P3, !PT ;  /* 0x0000000d1b197c10 */ /* 0x000fe40009ffe4ff */
[----:B------:R-:W-:Y:S02]  /*4fd0*/  FSETP.NEU.AND P3, PT, RZ, UR40, PT ;  /* 0x00000028ff007c0b */ /* 0x000fe4000bf6d000 */
[----:B------:R-:W-:Y:S02]  /*4fe0*/  LEA.HI.X R31, R28, R27, R29, 0x7, P2 ;  /* 0x0000001b1c1f7211 */ /* 0x000fe400010f3c1d */
[C---:B------:R-:W-:Y:S02]  /*4ff0*/  IADD3 R28, P2, R30.reuse, UR12, RZ ;  /* 0x0000000c1e1c7c10 */ /* 0x040fe4000ff5e0ff */
[----:B------:R-:W-:-:S02]  /*5000*/  IADD3 R30, P5, P6, R30, UR12, R35 ;  /* 0x0000000c1e1e7c10 */ /* 0x000fc4000febe023 */
[----:B------:R-:W-:Y:S02]  /*5010*/  IADD3.X R29, R31, UR13, RZ, P2, !PT ;  /* 0x0000000d1f1d7c10 */ /* 0x000fe400097fe4ff */
[--C-:B------:R-:W-:Y:S02]  /*5020*/  IADD3.X R27, R27, UR13, R34.reuse, P1, P0 ;  /* 0x0000000d1b1b7c10 */ /* 0x100fe40008fe0422 */
[----:B------:R-:W-:Y:S01]  /*5030*/  IADD3.X R31, R31, UR13, R34, P5, P6 ;  /* 0x0000000d1f1f7c10 */ /* 0x000fe2000afec422 */
[----:B------:R-:W-:Y:S06]  /*5040*/  @!P3 BRA `(.L_x_39) ;  /* 0x0000005c0064b947 */ /* 0x000fec0003800000 */
[----:B------:R-:W-:Y:S01]  /*5050*/  ULDC.64 UR12, c[0x0][0x5b8] ;  /* 0x00016e00000c7ab9 */ /* 0x000fe20000000a00 */
[----:B------:R-:W-:Y:S01]  /*5060*/  ISETP.GE.AND P3, PT, R42, 0x1, PT ;  /* 0x000000012a00780c */ /* 0x000fe20003f66270 */
[----:B------:R-:W-:Y:S02]  /*5070*/  UIMAD UR6, UR10, UR12, URZ ;  /* 0x0000000c0a0672a4 */ /* 0x000fe4000f8e023f */
[----:B------:R-:W-:Y:S01]  /*5080*/  IMAD.U32 R35, RZ, RZ, UR12 ;  /* 0x0000000cff237e24 */ /* 0x000fe2000f8e00ff */
[----:B------:R-:W-:Y:S01]  /*5090*/  ULDC.64 UR14, c[0x0][0x5a8] ;  /* 0x00016a00000e7ab9 */ /* 0x000fe20000000a00 */
[----:B------:R-:W-:Y:S01]  /*50a0*/  ISETP.LT.OR P1, PT, R41, 0x1, !P3 ;  /* 0x000000012900780c */ /* 0x000fe20005f21670 */
[----:B------:R-:W-:Y:S02]  /*50b0*/  UIMAD UR6, UR42, UR13, UR6 ;  /* 0x0000000d2a0672a4 */ /* 0x000fe4000f8e0206 */
[----:B------:R-:W-:Y:S01]  /*50c0*/  IMAD.WIDE.U32 R32, R35, UR42, R32 ;  /* 0x0000002a23207c25 */ /* 0x000fe2000f8e0020 */
[----:B------:R-:W-:Y:S01]  /*50d0*/  BSSY B1, `(.L_x_40) ;  /* 0x000000c000017945 */ /* 0x000fe20003800000 */
[----:B------:R-:W-:Y:S01]  /*50e0*/  ULDC.64 UR12, c[0x0][0x5b0] ;  /* 0x00016c00000c7ab9 */ /* 0x000fe20000000a00 */
[----:B------:R-:W-:Y:S01]  /*50f0*/  PRMT R34, RZ, 0x7610, R34 ;  /* 0x00007610ff227816 */ /* 0x000fe20000000022 */
[----:B------:R-:W-:-:S02]  /*5100*/  IMAD.MOV.U32 R38, RZ, RZ, R32 ;  /* 0x000000ffff267224 */ /* 0x000fc400078e0020 */
[----:B------:R-:W-:Y:S02]  /*5110*/  VIADD R39, R33, UR6 ;  /* 0x0000000621277c36 */ /* 0x000fe40008000000 */
[----:B------:R-:W-:Y:S02]  /*5120*/  IMAD R35, R37, UR12, RZ ;  /* 0x0000000c25237c24 */ /* 0x000fe4000f8e02ff */
[----:B------:R-:W-:-:S04]  /*5130*/  IMAD.WIDE.U32 R32, R36, UR12, R38 ;  /* 0x0000000c24207c25 */ /* 0x000fc8000f8e0026 */
[----:B------:R-:W-:Y:S01]  /*5140*/  IMAD R35, R36, UR13, R35 ;  /* 0x0000000d24237c24 */ /* 0x000fe2000f8e0223 */
[----:B------:R-:W-:-:S04]  /*5150*/  IADD3 R32, P0, R32, UR14, RZ ;  /* 0x0000000e20207c10 */ /* 0x000fc8000ff1e0ff */
[----:B------:R-:W-:Y:S01]  /*5160*/  IADD3.X R33, R33, UR15, R35, P0, !PT ;  /* 0x0000000f21217c10 */ /* 0x000fe200087fe423 */
[----:B------:R-:W-:Y:S08]  /*5170*/  @P1 BRA `(.L_x_41) ;  /* 0x0000000000041947 */ /* 0x000ff00003800000 */
[----:B------:R0:W5:Y:S02]  /*5180*/  LDG.E.U8 R34, desc[UR48][R32.64] ;  /* 0x0000003020227981 */ /* 0x000164000c1e1100 */
.L_x_41:
[----:B------:R-:W-:Y:S05]  /*5190*/  BSYNC B1 ;  /* 0x0000000000017941 */ /* 0x000fea0003800000 */
.L_x_40:
[----:B-----5:R-:W-:Y:S01]  /*51a0*/  LOP3.LUT R34, R34, 0xff, RZ, 0xc0, !PT ;  /* 0x000000ff22227812 */ /* 0x020fe200078ec0ff */
[----:B------:R-:W-:Y:S01]  /*51b0*/  BSSY B1, `(.L_x_42) ;  /* 0x000000b000017945 */ /* 0x000fe20003800000 */
[----:B------:R-:W-:Y:S02]  /*51c0*/  ISETP.LT.OR P0, PT, R41, 0x2, !P3 ;  /* 0x000000022900780c */ /* 0x000fe40005f01670 */
[----:B------:R-:W-:-:S05]  /*51d0*/  F2FP.F16.E4M3.UNPACK_B R34, R34 ;  /* 0x00000022ff22723e */ /* 0x000fca00020006ff */
[----:B------:R-:W-:-:S05]  /*51e0*/  HADD2.F32 R34, -RZ, R34.H0_H0 ;  /* 0x20000022ff227230 */ /* 0x000fca0000004100 */
[----:B------:R-:W-:-:S04]  /*51f0*/  FMUL R35, R34, UR40 ;  /* 0x0000002822237c20 */ /* 0x000fc80008400000 */
[----:B------:R-:W-:Y:S01]  /*5200*/  FFMA R35, R0, UR41, R35 ;  /* 0x0000002900237c23 */ /* 0x000fe20008000023 */
[----:B------:R-:W-:-:S04]  /*5210*/  PRMT R0, RZ, 0x7610, R0 ;  /* 0x00007610ff007816 */ /* 0x000fc80000000000 */
[----:B------:R-:W-:-:S05]  /*5220*/  F2FP.SATFINITE.E4M3.F32.PACK_AB_MERGE_C R35, RZ, R35, RZ ;  /* 0x00000023ff23723e */ /* 0x000fca00048070ff */
[----:B------:R1:W-:Y:S01]  /*5230*/  @!P1 STG.E.U8 desc[UR48][R24.64], R35 ;  /* 0x0000002318009986 */ /* 0x0003e2000c101130 */
[----:B------:R-:W-:Y:S05]  /*5240*/  @P0 BRA `(.L_x_43) ;  /* 0x0000000000040947 */ /* 0x000fea0003800000 */
[----:B------:R2:W5:Y:S02]  /*5250*/  LDG.E.U8 R0, desc[UR48][R32.64+0x1] ;  /* 0x0000013020007981 */ /* 0x000564000c1e1100 */
.L_x_43:
[----:B------:R-:W-:Y:S05]  /*5260*/  BSYNC B1 ;  /* 0x0000000000017941 */ /* 0x000fea0003800000 */
.L_x_42:
[----:B-----5:R-:W-:Y:S01]  /*5270*/  LOP3.LUT R0, R0, 0xff, RZ, 0xc0, !PT ;  /* 0x000000ff00007812 */ /* 0x020fe200078ec0ff */
[----:B------:R-:W-:Y:S01]  /*5280*/  BSSY B1, `(.L_x_44) ;  /* 0x0000013000017945 */ /* 0x000fe20003800000 */
[----:B------:R-:W-:Y:S02]  /*5290*/  IADD3 R45, P1, R36, 0x8, RZ ;  /* 0x00000008242d7810 */ /* 0x000fe40007f3e0ff */
[----:B------:R-:W-:Y:S02]  /*52a0*/  F2FP.F16.E4M3.UNPACK_B R0, R0 ;  /* 0x00000000ff00723e */ /* 0x000fe400020006ff */
[----:B------:R-:W-:Y:S01]  /*52b0*/  ISETP.GE.AND P2, PT, R42, 0x9, PT ;  /* 0x000000092a00780c */ /* 0x000fe20003f46270 */
[----:B------:R-:W-:Y:S02]  /*52c0*/  IMAD.X R34, RZ, RZ, R37, P1 ;  /* 0x000000ffff227224 */ /* 0x000fe400008e0625 */
[----:B------:R-:W-:Y:S01]  /*52d0*/  HADD2.F32 R0, -RZ, R0.H0_H0 ;  /* 0x20000000ff007230 */ /* 0x000fe20000004100 */
[----:B------:R-:W-:-:S04]  /*52e0*/  ISETP.LT.OR P5, PT, R41, 0x1, !P2 ;  /* 0x000000012900780c */ /* 0x000fc800057a1670 */
[----:B------:R-:W-:Y:S01]  /*52f0*/  FMUL R43, R0, UR40 ;  /* 0x00000028002b7c20 */ /* 0x000fe20008400000 */
[----:B------:R-:W-:Y:S02]  /*5300*/  IMAD R0, R34, UR12, RZ ;  /* 0x0000000c22007c24 */ /* 0x000fe4000f8e02ff */
[----:B-1----:R-:W-:-:S04]  /*5310*/  IMAD.WIDE.U32 R34, R45, UR12, R38 ;  /* 0x0000000c2d227c25 */ /* 0x002fc8000f8e0026 */
[----:B------:R-:W-:Y:S01]  /*5320*/  FFMA R43, R2, UR41, R43 ;  /* 0x00000029022b7c23 */ /* 0x000fe2000800002b */
[----:B------:R-:W-:Y:S01]  /*5330*/  IMAD R45, R45, UR13, R0 ;  /* 0x0000000d2d2d7c24 */ /* 0x000fe2000f8e0200 */
[----:B------:R-:W-:-:S03]  /*5340*/  IADD3 R34, P1, R34, UR14, RZ ;  /* 0x0000000e22227c10 */ /* 0x000fc6000ff3e0ff */
[----:B------:R-:W-:Y:S02]  /*5350*/  F2FP.SATFINITE.E4M3.F32.PACK_AB_MERGE_C R43, RZ, R43, RZ ;  /* 0x0000002bff2b723e */ /* 0x000fe400048070ff */
[----:B------:R-:W-:Y:S02]  /*5360*/  IADD3.X R35, R35, UR15, R45, P1, !PT ;  /* 0x0000000f23237c10 */ /* 0x000fe40008ffe42d */
[----:B------:R-:W-:Y:S01]  /*5370*/  PRMT R0, RZ, 0x7610, R0 ;  /* 0x00007610ff007816 */ /* 0x000fe20000000000 */
[----:B------:R1:W-:Y:S01]  /*5380*/  @!P0 STG.E.U8 desc[UR48][R24.64+0x1], R43 ;  /* 0x0000012b18008986 */ /* 0x0003e2000c101130 */
[----:B------:R-:W-:Y:S05]  /*5390*/  @P5 BRA `(.L_x_45) ;  /* 0x0000000000045947 */ /* 0x000fea0003800000 */
[----:B------:R3:W5:Y:S02]  /*53a0*/  LDG.E.U8 R0, desc[UR48][R34.64] ;  /* 0x0000003022007981 */ /* 0x000764000c1e1100 */
.L_x_45:
[----:B------:R-:W-:Y:S05]  /*53b0*/  BSYNC B1 ;  /* 0x0000000000017941 */ /* 0x000fea0003800000 */
.L_x_44:
[----:B-----5:R-:W-:Y:S01]  /*53c0*/  LOP3.LUT R0, R0, 0xff, RZ, 0xc0, !PT ;  /* 0x000000ff00007812 */ /* 0x020fe200078ec0ff */
[----:B------:R-:W-:Y:S01]  /*53d0*/  BSSY B1, `(.L_x_46) ;  /* 0x000000b000017945 */ /* 0x000fe20003800000 */
[----:B------:R-:W-:Y:S02]  /*53e0*/  ISETP.LT.OR P0, PT, R41, 0x2, !P2 ;  /* 0x000000022900780c */ /* 0x000fe40005701670 */
[----:B------:R-:W-:-:S05]  /*53f0*/  F2FP.F16.E4M3.UNPACK_B R0, R0 ;  /* 0x00000000ff00723e */ /* 0x000fca00020006ff */
[----:B------:R-:W-:-:S05]  /*5400*/  HADD2.F32 R0, -RZ, R0.H0_H0 ;  /* 0x20000000ff007230 */ /* 0x000fca0000004100 */
[----:B------:R-:W-:-:S04]  /*5410*/  FMUL R0, R0, UR40 ;  /* 0x0000002800007c20 */ /* 0x000fc80008400000 */
[----:B------:R-:W-:-:S05]  /*5420*/  FFMA R0, R3, UR41, R0 ;  /* 0x0000002903007c23 */ /* 0x000fca0008000000 */
[----:B------:R-:W-:Y:S02]  /*5430*/  F2FP.SATFINITE.E4M3.F32.PACK_AB_MERGE_C R3, RZ, R0, RZ ;  /* 0x00000000ff03723e */ /* 0x000fe400048070ff */
[----:B------:R-:W-:-:S03]  /*5440*/  PRMT R0, RZ, 0x7610, R0 ;  /* 0x00007610ff007816 */ /* 0x000fc60000000000 */
[----:B------:R4:W-:Y:S01]  /*5450*/  @!P5 STG.E.U8 desc[UR48][R26.64], R3 ;  /* 0x000000031a00d986 */ /* 0x0009e2000c101130 */
[----:B------:R-:W-:Y:S05]  /*5460*/  @P0 BRA `(.L_x_47) ;  /* 0x0000000000040947 */ /* 0x000fea0003800000 */
[----:B------:R0:W5:Y:S02]  /*5470*/  LDG.E.U8 R0, desc[UR48][R34.64+0x1] ;  /* 0x0000013022007981 */ /* 0x000164000c1e1100 */
.L_x_47:
[----:B------:R-:W-:Y:S05]  /*5480*/  BSYNC B1 ;  /* 0x0000000000017941 */ /* 0x000fea0003800000 */
.L_x_46:
[----:B-----5:R-:W-:Y:S01]  /*5490*/  LOP3.LUT R0, R0, 0xff, RZ, 0xc0, !PT ;  /* 0x000000ff00007812 */ /* 0x020fe200078ec0ff */
[----:B------:R-:W-:Y:S01]  /*54a0*/  BSSY B1, `(.L_x_48) ;  /* 0x000000b000017945 */ /* 0x000fe20003800000 */
[----:B------:R-:W-:Y:S02]  /*54b0*/  ISETP.LT.OR P1, PT, R41, 0x9, !P3 ;  /* 0x000000092900780c */ /* 0x000fe40005f21670 */
[----:B------:R-:W-:-:S05]  /*54c0*/  F2FP.F16.E4M3.UNPACK_B R0, R0 ;  /* 0x00000000ff00723e */ /* 0x000fca00020006ff */
[----:B------:R-:W-:-:S05]  /*54d0*/  HADD2.F32 R0, -RZ, R0.H0_H0 ;  /* 0x20000000ff007230 */ /* 0x000fca0000004100 */
[----:B----4-:R-:W-:Y:S01]  /*54e0*/  FMUL R3, R0, UR40 ;  /* 0x0000002800037c20 */ /* 0x010fe20008400000 */
[----:B------:R-:W-:-:S03]  /*54f0*/  PRMT R0, RZ, 0x7610, R0 ;  /* 0x00007610ff007816 */ /* 0x000fc60000000000 */
[----:B------:R-:W-:-:S05]  /*5500*/  FFMA R3, R4, UR41, R3 ;  /* 0x0000002904037c23 */ /* 0x000fca0008000003 */
[----:B------:R-:W-:-:S05]  /*5510*/  F2FP.SATFINITE.E4M3.F32.PACK_AB_MERGE_C R3, RZ, R3, RZ ;  /* 0x00000003ff03723e */ /* 0x000fca00048070ff */
[----:B------:R4:W-:Y:S01]  /*5520*/  @!P0 STG.E.U8 desc[UR48][R26.64+0x1], R3 ;  /* 0x000001031a008986 */ /* 0x0009e2000c101130 */
[----:B------:R-:W-:Y:S05]  /*5530*/  @P1 BRA `(.L_x_49) ;  /* 0x0000000000041947 */ /* 0x000fea0003800000 */
[----:B------:R0:W5:Y:S02]  /*5540*/  LDG.E.U8 R0, desc[UR48][R32.64+0x8] ;  /* 0x0000083020007981 */ /* 0x000164000c1e1100 */
.L_x_49:
[----:B------:R-:W-:Y:S05]  /*5550*/  BSYNC B1 ;  /* 0x0000000000017941 */ /* 0x000fea0003800000 */
.L_x_48:
[----:B-----5:R-:W-:Y:S01]  /*5560*/  LOP3.LUT R0, R0, 0xff, RZ, 0xc0, !PT ;  /* 0x000000ff00007812 */ /* 0x020fe200078ec0ff */
[----:B------:R-:W-:Y:S01]  /*5570*/  BSSY B1, `(.L_x_50) ;  /* 0x000000b000017945 */ /* 0x000fe20003800000 */
[----:B------:R-:W-:Y:S02]  /*5580*/  ISETP.LT.OR P0, PT, R41, 0xa, !P3 ;  /* 0x0000000a2900780c */ /* 0x000fe40005f01670 */
[----:B------:R-:W-:-:S05]  /*5590*/  F2FP.F16.E4M3.UNPACK_B R0, R0 ;  /* 0x00000000ff00723e */ /* 0x000fca00020006ff */
[----:B------:R-:W-:-:S05]  /*55a0*/  HADD2.F32 R0, -RZ, R0.H0_H0 ;  /* 0x20000000ff007230 */ /* 0x000fca0000004100 */
[----:B------:R-:W-:-:S04]  /*55b0*/  FMUL R0, R0, UR40 ;  /* 0x0000002800007c20 */ /* 0x000fc80008400000 */
[----:B------:R-:W-:-:S05]  /*55c0*/  FFMA R0, R5, UR41, R0 ;  /* 0x0000002905007c23 */ /* 0x000fca0008000000 */
[----:B----4-:R-:W-:Y:S02]  /*55d0*/  F2FP.SATFINITE.E4M3.F32.PACK_AB_MERGE_C R3, RZ, R0, RZ ;  /* 0x00000000ff03723e */ /* 0x010fe400048070ff */
[----:B------:R-:W-:-:S03]  /*55e0*/  PRMT R0, RZ, 0x7610, R0 ;  /* 0x00007610ff007816 */ /* 0x000fc60000000000 */
[----:B------:R4:W-:Y:S01]  /*55f0*/  @!P1 STG.E.U8 desc[UR48][R24.64+0x8], R3 ;  /* 0x0000080318009986 */ /* 0x0009e2000c101130 */
[----:B------:R-:W-:Y:S05]  /*5600*/  @P0 BRA `(.L_x_51) ;  /* 0x0000000000040947 */ /* 0x000fea0003800000 */
[----:B------:R0:W5:Y:S02]  /*5610*/  LDG.E.U8 R0, desc[UR48][R32.64+0x9] ;  /* 0x0000093020007981 */ /* 0x000164000c1e1100 */
.L_x_51:
[----:B------:R-:W-:Y:S05]  /*5620*/  BSYNC B1 ;  /* 0x0000000000017941 */ /* 0x000fea0003800000 */
.L_x_50:
        /* <DEDUP_REMOVED lines=12> */
.L_x_53:
[----:B------:R-:W-:Y:S05]  /*56f0*/  BSYNC B1 ;  /* 0x0000000000017941 */ /* 0x000fea0003800000 */
.L_x_52:
        /* <DEDUP_REMOVED lines=12> */
.L_x_55:
[----:B------:R-:W-:Y:S05]  /*57c0*/  BSYNC B1 ;  /* 0x0000000000017941 */ /* 0x000fea0003800000 */
.L_x_54:
        /* <DEDUP_REMOVED lines=10> */
[----:B----4-:R-:W-:-:S04]  /*5870*/  IMAD.WIDE.U32 R2, R7, UR12, R38 ;  /* 0x0000000c07027c25 */ /* 0x010fc8000f8e0026 */
        /* <DEDUP_REMOVED lines=9> */
.L_x_57:
[----:B------:R-:W-:Y:S05]  /*5910*/  BSYNC B1 ;  /* 0x0000000000017941 */ /* 0x000fea0003800000 */
.L_x_56:
        /* <DEDUP_REMOVED lines=12> */
.L_x_59:
[----:B------:R-:W-:Y:S05]  /*59e0*/  BSYNC B1 ;  /* 0x0000000000017941 */ /* 0x000fea0003800000 */
.L_x_58:
[----:B-----5:R-:W-:Y:S01]  /*59f0*/  LOP3.LUT R0, R0, 0xff, RZ, 0xc0, !PT ;  /* 0x000000ff00007812 */ /* 0x020fe200078ec0ff */
[----:B------:R-:W-:Y:S01]  /*5a00*/  BSSY B1, `(.L_x_60) ;  /* 0x0000013000017945 */ /* 0x000fe20003800000 */
[----:B------:R-:W-:Y:S02]  /*5a10*/  IADD3 R7, P0, R36, 0x88, RZ ;  /* 0x0000008824077810 */ /* 0x000fe40007f1e0ff */
[----:B------:R-:W-:-:S03]  /*5a20*/  F2FP.F16.E4M3.UNPACK_B R0, R0 ;  /* 0x00000000ff00723e */ /* 0x000fc600020006ff */
[----:B------:R-:W-:Y:S01]  /*5a30*/  IMAD.X R36, RZ, RZ, R37, P0 ;  /* 0x000000ffff247224 */ /* 0x000fe200000e0625 */
[----:B------:R-:W-:Y:S01]  /*5a40*/  ISETP.GE.AND P0, PT, R42, 0x89, PT ;  /* 0x000000892a00780c */ /* 0x000fe20003f06270 */
[----:B------:R-:W-:Y:S02]  /*5a50*/  HADD2.F32 R0, -RZ, R0.H0_H0 ;  /* 0x20000000ff007230 */ /* 0x000fe40000004100 */
[----:B------:R-:W-:Y:S02]  /*5a60*/  IMAD R36, R36, UR12, RZ ;  /* 0x0000000c24247c24 */ /* 0x000fe4000f8e02ff */
[----:B------:R-:W-:-:S04]  /*5a70*/  IMAD.WIDE.U32 R38, R7, UR12, R38 ;  /* 0x0000000c07267c25 */ /* 0x000fc8000f8e0026 */
[----:B----4-:R-:W-:Y:S01]  /*5a80*/  FMUL R5, R0, UR40 ;  /* 0x0000002800057c20 */ /* 0x010fe20008400000 */
[----:B------:R-:W-:Y:S01]  /*5a90*/  PRMT R0, RZ, 0x7610, R0 ;  /* 0x00007610ff007816 */ /* 0x000fe20000000000 */
[----:B------:R-:W-:Y:S02]  /*5aa0*/  IMAD R7, R7, UR13, R36 ;  /* 0x0000000d07077c24 */ /* 0x000fe4000f8e0224 */
[----:B------:R-:W-:Y:S01]  /*5ab0*/  FFMA R5, R10, UR41, R5 ;  /* 0x000000290a057c23 */ /* 0x000fe20008000005 */
[----:B------:R-:W-:-:S04]  /*5ac0*/  IADD3 R4, P6, R38, UR14, RZ ;  /* 0x0000000e26047c10 */ /* 0x000fc8000ffde0ff */
[----:B------:R-:W-:Y:S02]  /*5ad0*/  F2FP.SATFINITE.E4M3.F32.PACK_AB_MERGE_C R9, RZ, R5, RZ ;  /* 0x00000005ff09723e */ /* 0x000fe400048070ff */
[----:B------:R-:W-:-:S03]  /*5ae0*/  IADD3.X R5, R39, UR15, R7, P6, !PT ;  /* 0x0000000f27057c10 */ /* 0x000fc6000b7fe407 */
[----:B------:R4:W-:Y:S01]  /*5af0*/  @!P5 STG.E.U8 desc[UR48][R28.64+0x1], R9 ;  /* 0x000001091c00d986 */ /* 0x0009e2000c101130 */
[----:B------:R-:W-:-:S13]  /*5b00*/  ISETP.LT.OR P5, PT, R41, 0x1, !P0 ;  /* 0x000000012900780c */ /* 0x000fda00047a1670 */
[----:B----4-:R-:W-:Y:S05]  /*5b10*/  @P5 BRA `(.L_x_61) ;  /* 0x0000000000045947 */ /* 0x010fea0003800000 */
[----:B------:R4:W5:Y:S02]  /*5b20*/  LDG.E.U8 R0, desc[UR48][R4.64] ;  /* 0x0000003004007981 */ /* 0x000964000c1e1100 */
.L_x_61:
[----:B------:R-:W-:Y:S05]  /*5b30*/  BSYNC B1 ;  /* 0x0000000000017941 */ /* 0x000fea0003800000 */
.L_x_60:
        /* <DEDUP_REMOVED lines=12> */
.L_x_63:
[----:B------:R-:W-:Y:S05]  /*5c00*/  BSYNC B1 ;  /* 0x0000000000017941 */ /* 0x000fea0003800000 */
.L_x_62:
[----:B-----5:R-:W-:Y:S01]  /*5c10*/  LOP3.LUT R0, R0, 0xff, RZ, 0xc0, !PT ;  /* 0x000000ff00007812 */ /* 0x020fe200078ec0ff */
[----:B------:R-:W-:Y:S01]  /*5c20*/  BSSY B1, `(.L_x_64) ;  /* 0x000000b000017945 */ /* 0x000fe20003800000 */
[----:B------:R-:W-:Y:S02]  /*5c30*/  ISETP.LT.OR P5, PT, R41, 0x9, !P1 ;  /* 0x000000092900780c */ /* 0x000fe40004fa1670 */
[----:B------:R-:W-:-:S05]  /*5c40*/  F2FP.F16.E4M3.UNPACK_B R0, R0 ;  /* 0x00000000ff00723e */ /* 0x000fca00020006ff */
[----:B------:R-:W-:-:S05]  /*5c50*/  HADD2.F32 R0, -RZ, R0.H0_H0 ;  /* 0x20000000ff007230 */ /* 0x000fca0000004100 */
[----:B0-----:R-:W-:Y:S01]  /*5c60*/  FMUL R7, R0, UR40 ;  /* 0x0000002800077c20 */ /* 0x001fe20008400000 */
[----:B------:R-:W-:-:S03]  /*5c70*/  PRMT R0, RZ, 0x7610, R0 ;  /* 0x00007610ff007816 */ /* 0x000fc60000000000 */
[----:B------:R-:W-:-:S05]  /*5c80*/  FFMA R7, R12, UR41, R7 ;  /* 0x000000290c077c23 */ /* 0x000fca0008000007 */
[----:B------:R-:W-:-:S05]  /*5c90*/  F2FP.SATFINITE.E4M3.F32.PACK_AB_MERGE_C R7, RZ, R7, RZ ;  /* 0x00000007ff07723e */ /* 0x000fca00048070ff */
[----:B------:R0:W-:Y:S01]  /*5ca0*/  @!P6 STG.E.U8 desc[UR48][R30.64+0x1], R7 ;  /* 0x000001071e00e986 */ /* 0x0001e2000c101130 */
[----:B------:R-:W-:Y:S05]  /*5cb0*/  @P5 BRA `(.L_x_65) ;  /* 0x0000000000045947 */ /* 0x000fea0003800000 */
[----:B------:R0:W5:Y:S02]  /*5cc0*/  LDG.E.U8 R0, desc[UR48][R2.64+0x8] ;  /* 0x0000083002007981 */ /* 0x000164000c1e1100 */
.L_x_65:
[----:B------:R-:W-:Y:S05]  /*5cd0*/  BSYNC B1 ;  /* 0x0000000000017941 */ /* 0x000fea0003800000 */
.L_x_64:
[----:B-----5:R-:W-:Y:S01]  /*5ce0*/  LOP3.LUT R0, R0, 0xff, RZ, 0xc0, !PT ;  /* 0x000000ff00007812 */ /* 0x020fe200078ec0ff */
[----:B------:R-:W-:Y:S01]  /*5cf0*/  BSSY B1, `(.L_x_66) ;  /* 0x000000b000017945 */ /* 0x000fe20003800000 */
[----:B------:R-:W-:Y:S02]  /*5d00*/  ISETP.LT.OR P6, PT, R41, 0xa, !P1 ;  /* 0x0000000a2900780c */ /* 0x000fe40004fc1670 */
[----:B------:R-:W-:-:S05]  /*5d10*/  F2FP.F16.E4M3.UNPACK_B R0, R0 ;  /* 0x00000000ff00723e */ /* 0x000fca00020006ff */
[----:B------:R-:W-:-:S05]  /*5d20*/  HADD2.F32 R0, -RZ, R0.H0_H0 ;  /* 0x20000000ff007230 */ /* 0x000fca0000004100 */
[----:B------:R-:W-:-:S04]  /*5d30*/  FMUL R0, R0, UR40 ;  /* 0x0000002800007c20 */ /* 0x000fc80008400000 */
[----:B------:R-:W-:-:S05]  /*5d40*/  FFMA R0, R13, UR41, R0 ;  /* 0x000000290d007c23 */ /* 0x000fca0008000000 */
[----:B0-----:R-:W-:Y:S02]  /*5d50*/  F2FP.SATFINITE.E4M3.F32.PACK_AB_MERGE_C R7, RZ, R0, RZ ;  /* 0x00000000ff07723e */ /* 0x001fe400048070ff */
[----:B------:R-:W-:-:S03]  /*5d60*/  PRMT R0, RZ, 0x7610, R0 ;  /* 0x00007610ff007816 */ /* 0x000fc60000000000 */
[----:B------:R0:W-:Y:S01]  /*5d70*/  @!P5 STG.E.U8 desc[UR48][R28.64+0x8], R7 ;  /* 0x000008071c00d986 */ /* 0x0001e2000c101130 */
[----:B------:R-:W-:Y:S05]  /*5d80*/  @P6 BRA `(.L_x_67) ;  /* 0x0000000000046947 */ /* 0x000fea0003800000 */
[----:B------:R0:W5:Y:S02]  /*5d90*/  LDG.E.U8 R0, desc[UR48][R2.64+0x9] ;  /* 0x0000093002007981 */ /* 0x000164000c1e1100 */
.L_x_67:
[----:B------:R-:W-:Y:S05]  /*5da0*/  BSYNC B1 ;  /* 0x0000000000017941 */ /* 0x000fea0003800000 */
.L_x_66:
        /* <DEDUP_REMOVED lines=12> */
.L_x_69:
[----:B------:R-:W-:Y:S05]  /*5e70*/  BSYNC B1 ;  /* 0x0000000000017941 */ /* 0x000fea0003800000 */
.L_x_68:
        /* <DEDUP_REMOVED lines=12> */
.L_x_71:
[----:B------:R-:W-:Y:S05]  /*5f40*/  BSYNC B1 ;  /* 0x0000000000017941 */ /* 0x000fea0003800000 */
.L_x_70:
        /* <DEDUP_REMOVED lines=12> */
.L_x_73:
[----:B------:R-:W-:Y:S05]  /*6010*/  BSYNC B1 ;  /* 0x0000000000017941 */ /* 0x000fea0003800000 */
.L_x_72:
        /* <DEDUP_REMOVED lines=12> */
.L_x_75:
[----:B------:R-:W-:Y:S05]  /*60e0*/  BSYNC B1 ;  /* 0x0000000000017941 */ /* 0x000fea0003800000 */
.L_x_74:
        /* <DEDUP_REMOVED lines=12> */
.L_x_77:
[----:B------:R-:W-:Y:S05]  /*61b0*/  BSYNC B1 ;  /* 0x0000000000017941 */ /* 0x000fea0003800000 */
.L_x_76:
        /* <DEDUP_REMOVED lines=12> */
.L_x_79:
[----:B------:R-:W-:Y:S05]  /*6280*/  BSYNC B1 ;  /* 0x0000000000017941 */ /* 0x000fea0003800000 */
.L_x_78:
        /* <DEDUP_REMOVED lines=12> */
.L_x_81:
[----:B------:R-:W-:Y:S05]  /*6350*/  BSYNC B1 ;  /* 0x0000000000017941 */ /* 0x000fea0003800000 */
.L_x_80:
        /* <DEDUP_REMOVED lines=12> */
.L_x_83:
[----:B------:R-:W-:Y:S05]  /*6420*/  BSYNC B1 ;  /* 0x0000000000017941 */ /* 0x000fea0003800000 */
.L_x_82:
        /* <DEDUP_REMOVED lines=12> */
.L_x_85:
[----:B------:R-:W-:Y:S05]  /*64f0*/  BSYNC B1 ;  /* 0x0000000000017941 */ /* 0x000fea0003800000 */
.L_x_84:
        /* <DEDUP_REMOVED lines=12> */
.L_x_87:
[----:B------:R-:W-:Y:S05]  /*65c0*/  BSYNC B1 ;  /* 0x0000000000017941 */ /* 0x000fea0003800000 */
.L_x_86:
        /* <DEDUP_REMOVED lines=12> */
.L_x_89:
[----:B------:R-:W-:Y:S05]  /*6690*/  BSYNC B1 ;  /* 0x0000000000017941 */ /* 0x000fea0003800000 */
.L_x_88:
        /* <DEDUP_REMOVED lines=12> */
.L_x_91:
[----:B------:R-:W-:Y:S05]  /*6760*/  BSYNC B1 ;  /* 0x0000000000017941 */ /* 0x000fea0003800000 */
.L_x_90:
        /* <DEDUP_REMOVED lines=12> */
.L_x_93:
[----:B------:R-:W-:Y:S05]  /*6830*/  BSYNC B1 ;  /* 0x0000000000017941 */ /* 0x000fea0003800000 */
.L_x_92:
        /* <DEDUP_REMOVED lines=12> */
.L_x_95:
[----:B------:R-:W-:Y:S05]  /*6900*/  BSYNC B1 ;  /* 0x0000000000017941 */ /* 0x000fea0003800000 */
.L_x_94:
        /* <DEDUP_REMOVED lines=12> */
.L_x_97:
[----:B------:R-:W-:Y:S05]  /*69d0*/  BSYNC B1 ;  /* 0x0000000000017941 */ /* 0x000fea0003800000 */
.L_x_96:
        /* <DEDUP_REMOVED lines=12> */
.L_x_99:
[----:B------:R-:W-:Y:S05]  /*6aa0*/  BSYNC B1 ;  /* 0x0000000000017941 */ /* 0x000fea0003800000 */
.L_x_98:
        /* <DEDUP_REMOVED lines=12> */
.L_x_101:
[----:B------:R-:W-:Y:S05]  /*6b70*/  BSYNC B1 ;  /* 0x0000000000017941 */ /* 0x000fea0003800000 */
.L_x_100:
        /* <DEDUP_REMOVED lines=12> */
.L_x_103:
[----:B------:R-:W-:Y:S05]  /*6c40*/  BSYNC B1 ;  /* 0x0000000000017941 */ /* 0x000fea0003800000 */
.L_x_102:
        /* <DEDUP_REMOVED lines=12> */
.L_x_105:
[----:B------:R-:W-:Y:S05]  /*6d10*/  BSYNC B1 ;  /* 0x0000000000017941 */ /* 0x000fea0003800000 */
.L_x_104:
        /* <DEDUP_REMOVED lines=12> */
.L_x_107:
[----:B------:R-:W-:Y:S05]  /*6de0*/  BSYNC B1 ;  /* 0x0000000000017941 */ /* 0x000fea0003800000 */
.L_x_106:
        /* <DEDUP_REMOVED lines=12> */
.L_x_109:
[----:B------:R-:W-:Y:S05]  /*6eb0*/  BSYNC B1 ;  /* 0x0000000000017941 */ /* 0x000fea0003800000 */
.L_x_108:
        /* <DEDUP_REMOVED lines=12> */
.L_x_111:
[----:B------:R-:W-:Y:S05]  /*6f80*/  BSYNC B1 ;  /* 0x0000000000017941 */ /* 0x000fea0003800000 */
.L_x_110:
        /* <DEDUP_REMOVED lines=12> */
.L_x_113:
[----:B------:R-:W-:Y:S05]  /*7050*/  BSYNC B1 ;  /* 0x0000000000017941 */ /* 0x000fea0003800000 */
.L_x_112:
        /* <DEDUP_REMOVED lines=12> */
.L_x_115:
[----:B------:R-:W-:Y:S05]  /*7120*/  BSYNC B1 ;  /* 0x0000000000017941 */ /* 0x000fea0003800000 */
.L_x_114:
        /* <DEDUP_REMOVED lines=12> */
.L_x_117:
[----:B------:R-:W-:Y:S05]  /*71f0*/  BSYNC B1 ;  /* 0x0000000000017941 */ /* 0x000fea0003800000 */
.L_x_116:
        /* <DEDUP_REMOVED lines=12> */
.L_x_119:
[----:B------:R-:W-:Y:S05]  /*72c0*/  BSYNC B1 ;  /* 0x0000000000017941 */ /* 0x000fea0003800000 */
.L_x_118:
        /* <DEDUP_REMOVED lines=12> */
.L_x_121:
[----:B------:R-:W-:Y:S05]  /*7390*/  BSYNC B1 ;  /* 0x0000000000017941 */ /* 0x000fea0003800000 */
.L_x_120:
        /* <DEDUP_REMOVED lines=12> */
.L_x_123:
[----:B------:R-:W-:Y:S05]  /*7460*/  BSYNC B1 ;  /* 0x0000000000017941 */ /* 0x000fea0003800000 */
.L_x_122:
        /* <DEDUP_REMOVED lines=12> */
.L_x_125:
[----:B------:R-:W-:Y:S05]  /*7530*/  BSYNC B1 ;  /* 0x0000000000017941 */ /* 0x000fea0003800000 */
.L_x_124:
        /* <DEDUP_REMOVED lines=12> */
.L_x_127:
[----:B------:R-:W-:Y:S05]  /*7600*/  BSYNC B1 ;  /* 0x0000000000017941 */ /* 0x000fea0003800000 */
.L_x_126:
        /* <DEDUP_REMOVED lines=12> */
.L_x_129:
[----:B------:R-:W-:Y:S05]  /*76d0*/  BSYNC B1 ;  /* 0x0000000000017941 */ /* 0x000fea0003800000 */
.L_x_128:
        /* <DEDUP_REMOVED lines=12> */
.L_x_131:
[----:B------:R-:W-:Y:S05]  /*77a0*/  BSYNC B1 ;  /* 0x0000000000017941 */ /* 0x000fea0003800000 */
.L_x_130:
        /* <DEDUP_REMOVED lines=12> */
.L_x_133:
[----:B------:R-:W-:Y:S05]  /*7870*/  BSYNC B1 ;  /* 0x0000000000017941 */ /* 0x000fea0003800000 */
.L_x_132:
        /* <DEDUP_REMOVED lines=12> */
.L_x_135:
[----:B------:R-:W-:Y:S05]  /*7940*/  BSYNC B1 ;  /* 0x0000000000017941 */ /* 0x000fea0003800000 */
.L_x_134:
        /* <DEDUP_REMOVED lines=12> */
.L_x_137:
[----:B------:R-:W-:Y:S05]  /*7a10*/  BSYNC B1 ;  /* 0x0000000000017941 */ /* 0x000fea0003800000 */
.L_x_136:
        /* <DEDUP_REMOVED lines=12> */
.L_x_139:
[----:B------:R-:W-:Y:S05]  /*7ae0*/  BSYNC B1 ;  /* 0x0000000000017941 */ /* 0x000fea0003800000 */
.L_x_138:
        /* <DEDUP_REMOVED lines=12> */
.L_x_141:
[----:B------:R-:W-:Y:S05]  /*7bb0*/  BSYNC B1 ;  /* 0x0000000000017941 */ /* 0x000fea0003800000 */
.L_x_140:
        /* <DEDUP_REMOVED lines=12> */
.L_x_143:
[----:B------:R-:W-:Y:S05]  /*7c80*/  BSYNC B1 ;  /* 0x0000000000017941 */ /* 0x000fea0003800000 */
.L_x_142:
        /* <DEDUP_REMOVED lines=12> */
.L_x_145:
[----:B------:R-:W-:Y:S05]  /*7d50*/  BSYNC B1 ;  /* 0x0000000000017941 */ /* 0x000fea0003800000 */
.L_x_144:
        /* <DEDUP_REMOVED lines=12> */
.L_x_147:
[----:B------:R-:W-:Y:S05]  /*7e20*/  BSYNC B1 ;  /* 0x0000000000017941 */ /* 0x000fea0003800000 */
.L_x_146:
        /* <DEDUP_REMOVED lines=12> */
.L_x_149:
[----:B------:R-:W-:Y:S05]  /*7ef0*/  BSYNC B1 ;  /* 0x0000000000017941 */ /* 0x000fea0003800000 */
.L_x_148:
        /* <DEDUP_REMOVED lines=12> */
.L_x_151:
[----:B------:R-:W-:Y:S05]  /*7fc0*/  BSYNC B1 ;  /* 0x0000000000017941 */ /* 0x000fea0003800000 */
.L_x_150:
        /* <DEDUP_REMOVED lines=12> */
.L_x_153:
[----:B------:R-:W-:Y:S05]  /*8090*/  BSYNC B1 ;  /* 0x0000000000017941 */ /* 0x000fea0003800000 */
.L_x_152:
        /* <DEDUP_REMOVED lines=12> */
.L_x_155:
[----:B------:R-:W-:Y:S05]  /*8160*/  BSYNC B1 ;  /* 0x0000000000017941 */ /* 0x000fea0003800000 */
.L_x_154:
        /* <DEDUP_REMOVED lines=12> */
.L_x_157:
[----:B------:R-:W-:Y:S05]  /*8230*/  BSYNC B1 ;  /* 0x0000000000017941 */ /* 0x000fea0003800000 */
.L_x_156:
        /* <DEDUP_REMOVED lines=12> */
.L_x_159:
[----:B------:R-:W-:Y:S05]  /*8300*/  BSYNC B1 ;  /* 0x0000000000017941 */ /* 0x000fea0003800000 */
.L_x_158:
        /* <DEDUP_REMOVED lines=12> */
.L_x_161:
[----:B------:R-:W-:Y:S05]  /*83d0*/  BSYNC B1 ;  /* 0x0000000000017941 */ /* 0x000fea0003800000 */
.L_x_160:
        /* <DEDUP_REMOVED lines=12> */
.L_x_163:
[----:B------:R-:W-:Y:S05]  /*84a0*/  BSYNC B1 ;  /* 0x0000000000017941 */ /* 0x000fea0003800000 */
.L_x_162:
        /* <DEDUP_REMOVED lines=12> */
.L_x_165:
[----:B------:R-:W-:Y:S05]  /*8570*/  BSYNC B1 ;  /* 0x0000000000017941 */ /* 0x000fea0003800000 */
.L_x_164:
        /* <DEDUP_REMOVED lines=12> */
.L_x_167:
[----:B------:R-:W-:Y:S05]  /*8640*/  BSYNC B1 ;  /* 0x0000000000017941 */ /* 0x000fea0003800000 */
.L_x_166:
        /* <DEDUP_REMOVED lines=12> */
.L_x_169:
[----:B------:R-:W-:Y:S05]  /*8710*/  BSYNC B1 ;  /* 0x0000000000017941 */ /* 0x000fea0003800000 */
.L_x_168:
        /* <DEDUP_REMOVED lines=12> */
.L_x_171:
[----:B------:R-:W-:Y:S05]  /*87e0*/  BSYNC B1 ;  /* 0x0000000000017941 */ /* 0x000fea0003800000 */
.L_x_170:
        /* <DEDUP_REMOVED lines=12> */
.L_x_173:
[----:B------:R-:W-:Y:S05]  /*88b0*/  BSYNC B1 ;  /* 0x0000000000017941 */ /* 0x000fea0003800000 */
.L_x_172:
        /* <DEDUP_REMOVED lines=12> */
.L_x_175:
[----:B------:R-:W-:Y:S05]  /*8980*/  BSYNC B1 ;  /* 0x0000000000017941 */ /* 0x000fea0003800000 */
.L_x_174:
        /* <DEDUP_REMOVED lines=12> */
.L_x_177:
[----:B------:R-:W-:Y:S05]  /*8a50*/  BSYNC B1 ;  /* 0x0000000000017941 */ /* 0x000fea0003800000 */
.L_x_176:
        /* <DEDUP_REMOVED lines=12> */
.L_x_179:
[----:B------:R-:W-:Y:S05]  /*8b20*/  BSYNC B1 ;  /* 0x0000000000017941 */ /* 0x000fea0003800000 */
.L_x_178:
        /* <DEDUP_REMOVED lines=12> */
.L_x_181:
[----:B------:R-:W-:Y:S05]  /*8bf0*/  BSYNC B1 ;  /* 0x0000000000017941 */ /* 0x000fea0003800000 */
.L_x_180:
        /* <DEDUP_REMOVED lines=12> */
.L_x_183:
[----:B------:R-:W-:Y:S05]  /*8cc0*/  BSYNC B1 ;  /* 0x0000000000017941 */ /* 0x000fea0003800000 */
.L_x_182:
        /* <DEDUP_REMOVED lines=12> */
.L_x_185:
[----:B------:R-:W-:Y:S05]  /*8d90*/  BSYNC B1 ;  /* 0x0000000000017941 */ /* 0x000fea0003800000 */
.L_x_184:
        /* <DEDUP_REMOVED lines=12> */
.L_x_187:
[----:B------:R-:W-:Y:S05]  /*8e60*/  BSYNC B1 ;  /* 0x0000000000017941 */ /* 0x000fea0003800000 */
.L_x_186:
        /* <DEDUP_REMOVED lines=12> */
.L_x_189:
[----:B------:R-:W-:Y:S05]  /*8f30*/  BSYNC B1 ;  /* 0x0000000000017941 */ /* 0x000fea0003800000 */
.L_x_188:
        /* <DEDUP_REMOVED lines=12> */
.L_x_191:
[----:B------:R-:W-:Y:S05]  /*9000*/  BSYNC B1 ;  /* 0x0000000000017941 */ /* 0x000fea0003800000 */
.L_x_190:
        /* <DEDUP_REMOVED lines=12> */
.L_x_193:
[----:B------:R-:W-:Y:S05]  /*90d0*/  BSYNC B1 ;  /* 0x0000000000017941 */ /* 0x000fea0003800000 */
.L_x_192:
        /* <DEDUP_REMOVED lines=12> */
.L_x_195:
[----:B------:R-:W-:Y:S05]  /*91a0*/  BSYNC B1 ;  /* 0x0000000000017941 */ /* 0x000fea0003800000 */
.L_x_194:
        /* <DEDUP_REMOVED lines=12> */
.L_x_197:
[----:B------:R-:W-:Y:S05]  /*9270*/  BSYNC B1 ;  /* 0x0000000000017941 */ /* 0x000fea0003800000 */
.L_x_196:
        /* <DEDUP_REMOVED lines=12> */
.L_x_199:
[----:B------:R-:W-:Y:S05]  /*9340*/  BSYNC B1 ;  /* 0x0000000000017941 */ /* 0x000fea0003800000 */
.L_x_198:
        /* <DEDUP_REMOVED lines=12> */
.L_x_201:
[----:B------:R-:W-:Y:S05]  /*9410*/  BSYNC B1 ;  /* 0x0000000000017941 */ /* 0x000fea0003800000 */
.L_x_200:
        /* <DEDUP_REMOVED lines=12> */
.L_x_203:
[----:B------:R-:W-:Y:S05]  /*94e0*/  BSYNC B1 ;  /* 0x0000000000017941 */ /* 0x000fea0003800000 */
.L_x_202:
        /* <DEDUP_REMOVED lines=12> */
.L_x_205:
[----:B------:R-:W-:Y:S05]  /*95b0*/  BSYNC B1 ;  /* 0x0000000000017941 */ /* 0x000fea0003800000 */
.L_x_204:
        /* <DEDUP_REMOVED lines=12> */
.L_x_207:
[----:B------:R-:W-:Y:S05]  /*9680*/  BSYNC B1 ;  /* 0x0000000000017941 */ /* 0x000fea0003800000 */
.L_x_206:
        /* <DEDUP_REMOVED lines=12> */
.L_x_209:
[----:B------:R-:W-:Y:S05]  /*9750*/  BSYNC B1 ;  /* 0x0000000000017941 */ /* 0x000fea0003800000 */
.L_x_208:
        /* <DEDUP_REMOVED lines=12> */
.L_x_211:
[----:B------:R-:W-:Y:S05]  /*9820*/  BSYNC B1 ;  /* 0x0000000000017941 */ /* 0x000fea0003800000 */
.L_x_210:
        /* <DEDUP_REMOVED lines=12> */
.L_x_213:
[----:B------:R-:W-:Y:S05]  /*98f0*/  BSYNC B1 ;  /* 0x0000000000017941 */ /* 0x000fea0003800000 */
.L_x_212:
        /* <DEDUP_REMOVED lines=12> */
.L_x_215:
[----:B------:R-:W-:Y:S05]  /*99c0*/  BSYNC B1 ;  /* 0x0000000000017941 */ /* 0x000fea0003800000 */
.L_x_214:
        /* <DEDUP_REMOVED lines=12> */
.L_x_217:
[----:B------:R-:W-:Y:S05]  /*9a90*/  BSYNC B1 ;  /* 0x0000000000017941 */ /* 0x000fea0003800000 */
.L_x_216:
        /* <DEDUP_REMOVED lines=12> */
.L_x_219:
[----:B------:R-:W-:Y:S05]  /*9b60*/  BSYNC B1 ;  /* 0x0000000000017941 */ /* 0x000fea0003800000 */
.L_x_218:
        /* <DEDUP_REMOVED lines=12> */
.L_x_221:
[----:B------:R-:W-:Y:S05]  /*9c30*/  BSYNC B1 ;  /* 0x0000000000017941 */ /* 0x000fea0003800000 */
.L_x_220:
        /* <DEDUP_REMOVED lines=12> */
.L_x_223:
[----:B------:R-:W-:Y:S05]  /*9d00*/  BSYNC B1 ;  /* 0x0000000000017941 */ /* 0x000fea0003800000 */
.L_x_222:
        /* <DEDUP_REMOVED lines=12> */
.L_x_225:
[----:B------:R-:W-:Y:S05]  /*9dd0*/  BSYNC B1 ;  /* 0x0000000000017941 */ /* 0x000fea0003800000 */
.L_x_224:
        /* <DEDUP_REMOVED lines=12> */
.L_x_227:
[----:B------:R-:W-:Y:S05]  /*9ea0*/  BSYNC B1 ;  /* 0x0000000000017941 */ /* 0x000fea0003800000 */
.L_x_226:
        /* <DEDUP_REMOVED lines=12> */
.L_x_229:
[----:B------:R-:W-:Y:S05]  /*9f70*/  BSYNC B1 ;  /* 0x0000000000017941 */ /* 0x000fea0003800000 */
.L_x_228:
        /* <DEDUP_REMOVED lines=12> */
.L_x_231:
[----:B------:R-:W-:Y:S05]  /*a040*/  BSYNC B1 ;  /* 0x0000000000017941 */ /* 0x000fea0003800000 */
.L_x_230:
        /* <DEDUP_REMOVED lines=12> */
.L_x_233:
[----:B------:R-:W-:Y:S05]  /*a110*/  BSYNC B1 ;  /* 0x0000000000017941 */ /* 0x000fea0003800000 */
.L_x_232:
        /* <DEDUP_REMOVED lines=12> */
.L_x_235:
[----:B------:R-:W-:Y:S05]  /*a1e0*/  BSYNC B1 ;  /* 0x0000000000017941 */ /* 0x000fea0003800000 */
.L_x_234:
        /* <DEDUP_REMOVED lines=12> */
.L_x_237:
[----:B------:R-:W-:Y:S05]  /*a2b0*/  BSYNC B1 ;  /* 0x0000000000017941 */ /* 0x000fea0003800000 */
.L_x_236:
        /* <DEDUP_REMOVED lines=12> */
.L_x_239:
[----:B------:R-:W-:Y:S05]  /*a380*/  BSYNC B1 ;  /* 0x0000000000017941 */ /* 0x000fea0003800000 */
.L_x_238:
        /* <DEDUP_REMOVED lines=12> */
.L_x_241:
[----:B------:R-:W-:Y:S05]  /*a450*/  BSYNC B1 ;  /* 0x0000000000017941 */ /* 0x000fea0003800000 */
.L_x_240:
        /* <DEDUP_REMOVED lines=12> */
.L_x_243:
[----:B------:R-:W-:Y:S05]  /*a520*/  BSYNC B1 ;  /* 0x0000000000017941 */ /* 0x000fea0003800000 */
.L_x_242:
        /* <DEDUP_REMOVED lines=12> */
.L_x_245:
[----:B------:R-:W-:Y:S05]  /*a5f0*/  BSYNC B1 ;  /* 0x0000000000017941 */ /* 0x000fea0003800000 */
.L_x_244:
        /* <DEDUP_REMOVED lines=12> */
.L_x_247:
[----:B------:R-:W-:Y:S05]  /*a6c0*/  BSYNC B1 ;  /* 0x0000000000017941 */ /* 0x000fea0003800000 */
.L_x_246:
        /* <DEDUP_REMOVED lines=12> */
.L_x_249:
[----:B------:R-:W-:Y:S05]  /*a790*/  BSYNC B1 ;  /* 0x0000000000017941 */ /* 0x000fea0003800000 */
.L_x_248:
        /* <DEDUP_REMOVED lines=12> */
.L_x_251:
[----:B------:R-:W-:Y:S05]  /*a860*/  BSYNC B1 ;  /* 0x0000000000017941 */ /* 0x000fea0003800000 */
.L_x_250:
        /* <DEDUP_REMOVED lines=12> */
.L_x_253:
[----:B------:R-:W-:Y:S05]  /*a930*/  BSYNC B1 ;  /* 0x0000000000017941 */ /* 0x000fea0003800000 */
.L_x_252:
        /* <DEDUP_REMOVED lines=12> */
.L_x_255:
[----:B------:R-:W-:Y:S05]  /*aa00*/  BSYNC B1 ;  /* 0x0000000000017941 */ /* 0x000fea0003800000 */
.L_x_254:
        /* <DEDUP_REMOVED lines=12> */
.L_x_257:
[----:B------:R-:W-:Y:S05]  /*aad0*/  BSYNC B1 ;  /* 0x0000000000017941 */ /* 0x000fea0003800000 */
.L_x_256:
        /* <DEDUP_REMOVED lines=12> */
.L_x_259:
[----:B------:R-:W-:Y:S05]  /*aba0*/  BSYNC B1 ;  /* 0x0000000000017941 */ /* 0x000fea0003800000 */
.L_x_258:
        /* <DEDUP_REMOVED lines=12> */
.L_x_261:
[----:B------:R-:W-:Y:S05]  /*ac70*/  BSYNC B1 ;  /* 0x0000000000017941 */ /* 0x000fea0003800000 */
.L_x_260:
        /* <DEDUP_REMOVED lines=12> */
.L_x_263:
[----:B------:R-:W-:Y:S05]  /*ad40*/  BSYNC B1 ;  /* 0x0000000000017941 */ /* 0x000fea0003800000 */
.L_x_262:
[----:B------:R-:W-:Y:S05]  /*ad50*/  @P0 BRA `(.L_x_264) ;  /* 0x0000001c00300947 */ /* 0x000fea0003800000 */
[----:B-----5:R-:W-:-:S04]  /*ad60*/  LOP3.LUT R0, R0, 0xff, RZ, 0xc0, !PT ;  /* 0x000000ff00007812 */ /* 0x020fc800078ec0ff */
[----:B------:R-:W-:-:S05]  /*ad70*/  F2FP.F16.E4M3.UNPACK_B R0, R0 ;  /* 0x00000000ff00723e */ /* 0x000fca00020006ff */
[----:B------:R-:W-:-:S05]  /*ad80*/  HADD2.F32 R0, -RZ, R0.H0_H0 ;  /* 0x20000000ff007230 */ /* 0x000fca0000004100 */
[----:B0-----:R-:W-:-:S04]  /*ad90*/  FMUL R3, R0, UR40 ;  /* 0x0000002800037c20 */ /* 0x001fc80008400000 */
[----:B------:R-:W-:-:S05]  /*ada0*/  FFMA R3, R224, UR41, R3 ;  /* 0x00000029e0037c23 */ /* 0x000fca0008000003 */
[----:B------:R-:W-:-:S05]  /*adb0*/  F2FP.SATFINITE.E4M3.F32.PACK_AB_MERGE_C R3, RZ, R3, RZ ;  /* 0x00000003ff03723e */ /* 0x000fca00048070ff */
[----:B------:R0:W-:Y:S01]  /*adc0*/  STG.E.U8 desc[UR48][R30.64+0x69], R3 ;  /* 0x000069031e007986 */ /* 0x0001e2000c101130 */
[----:B------:R-:W-:Y:S05]  /*add0*/  BRA `(.L_x_264) ;  /* 0x0000001c00107947 */ /* 0x000fea0003800000 */
.L_x_39:
[----:B------:R-:W-:Y:S01]  /*ade0*/  ISETP.GE.AND P3, PT, R42, 0x1, PT ;  /* 0x000000012a00780c */ /* 0x000fe20003f66270 */
[----:B------:R-:W-:Y:S01]  /*adf0*/  FMUL R0, R0, UR41 ;  /* 0x0000002900007c20 */ /* 0x000fe20008400000 */
[----:B------:R-:W-:Y:S01]  /*ae00*/  FMUL R2, R2, UR41 ;  /* 0x0000002902027c20 */ /* 0x000fe20008400000 */
[----:B------:R-:W-:Y:S01]  /*ae10*/  ISETP.GE.AND P2, PT, R42, 0x9, PT ;  /* 0x000000092a00780c */ /* 0x000fe20003f46270 */
[----:B------:R-:W-:Y:S01]  /*ae20*/  FMUL R3, R3, UR41 ;  /* 0x0000002903037c20 */ /* 0x000fe20008400000 */
[C---:B------:R-:W-:Y:S01]  /*ae30*/  ISETP.LT.OR P0, PT, R41.reuse, 0x1, !P3 ;  /* 0x000000012900780c */ /* 0x040fe20005f01670 */
[----:B------:R-:W-:Y:S01]  /*ae40*/  FMUL R4, R4, UR41 ;  /* 0x0000002904047c20 */ /* 0x000fe20008400000 */
[----:B------:R-:W-:Y:S01]  /*ae50*/  ISETP.LT.OR P6, PT, R41, 0x2, !P3 ;  /* 0x000000022900780c */ /* 0x000fe20005fc1670 */
[----:B------:R-:W-:Y:S01]  /*ae60*/  FMUL R5, R5, UR41 ;  /* 0x0000002905057c20 */ /* 0x000fe20008400000 */
[----:B------:R-:W-:Y:S01]  /*ae70*/  F2FP.SATFINITE.E4M3.F32.PACK_AB_MERGE_C R33, RZ, R0, RZ ;  /* 0x00000000ff21723e */ /* 0x000fe200048070ff */
[----:B------:R-:W-:Y:S01]  /*ae80*/  FMUL R6, R6, UR41 ;  /* 0x0000002906067c20 */ /* 0x000fe20008400000 */
[----:B------:R-:W-:Y:S01]  /*ae90*/  F2FP.SATFINITE.E4M3.F32.PACK_AB_MERGE_C R35, RZ, R2, RZ ;  /* 0x00000002ff23723e */ /* 0x000fe200048070ff */
[----:B------:R-:W-:Y:S01]  /*aea0*/  FMUL R7, R7, UR41 ;  /* 0x0000002907077c20 */ /* 0x000fe20008400000 */
[C---:B------:R-:W-:Y:S01]  /*aeb0*/  ISETP.LT.OR P1, PT, R41.reuse, 0x2, !P2 ;  /* 0x000000022900780c */ /* 0x040fe20005721670 */
[----:B------:R-:W-:Y:S01]  /*aec0*/  FMUL R8, R8, UR41 ;  /* 0x0000002908087c20 */ /* 0x000fe20008400000 */
[----:B------:R-:W-:Y:S01]  /*aed0*/  ISETP.LT.OR P5, PT, R41, 0x9, !P3 ;  /* 0x000000092900780c */ /* 0x000fe20005fa1670 */
[----:B------:R-:W-:Y:S01]  /*aee0*/  FMUL R9, R9, UR41 ;  /* 0x0000002909097c20 */ /* 0x000fe20008400000 */
[----:B------:R-:W-:Y:S01]  /*aef0*/  F2FP.SATFINITE.E4M3.F32.PACK_AB_MERGE_C R3, RZ, R3, RZ ;  /* 0x00000003ff03723e */ /* 0x000fe200048070ff */
[----:B------:R0:W-:Y:S01]  /*af00*/  @!P0 STG.E.U8 desc[UR48][R24.64], R33 ;  /* 0x0000002118008986 */ /* 0x0001e2000c101130 */
[C---:B------:R-:W-:Y:S01]  /*af10*/  ISETP.LT.OR P0, PT, R41.reuse, 0x1, !P2 ;  /* 0x000000012900780c */ /* 0x040fe20005701670 */
[----:B------:R-:W-:Y:S01]  /*af20*/  FMUL R10, R10, UR41 ;  /* 0x000000290a0a7c20 */ /* 0x000fe20008400000 */
[----:B------:R-:W-:Y:S01]  /*af30*/  F2FP.SATFINITE.E4M3.F32.PACK_AB_MERGE_C R5, RZ, R5, RZ ;  /* 0x00000005ff05723e */ /* 0x000fe200048070ff */
[----:B------:R-:W-:Y:S01]  /*af40*/  @!P6 STG.E.U8 desc[UR48][R24.64+0x1], R35 ;  /* 0x000001231800e986 */ /* 0x000fe2000c101130 */
[----:B------:R-:W-:Y:S01]  /*af50*/  ISETP.LT.OR P6, PT, R41, 0xa, !P3 ;  /* 0x0000000a2900780c */ /* 0x000fe20005fc1670 */
[----:B------:R-:W-:Y:S01]  /*af60*/  FMUL R11, R11, UR41 ;  /* 0x000000290b0b7c20 */ /* 0x000fe20008400000 */
[----:B------:R-:W-:Y:S01]  /*af70*/  F2FP.SATFINITE.E4M3.F32.PACK_AB_MERGE_C R37, RZ, R6, RZ ;  /* 0x00000006ff25723e */ /* 0x000fe200048070ff */
[----:B------:R-:W-:Y:S01]  /*af80*/  FMUL R12, R12, UR41 ;  /* 0x000000290c0c7c20 */ /* 0x000fe20008400000 */
[----:B------:R-:W-:Y:S01]  /*af90*/  F2FP.SATFINITE.E4M3.F32.PACK_AB_MERGE_C R7, RZ, R7, RZ ;  /* 0x00000007ff07723e */ /* 0x000fe200048070ff */
[----:B------:R-:W-:Y:S01]  /*afa0*/  FMUL R13, R13, UR41 ;  /* 0x000000290d0d7c20 */ /* 0x000fe20008400000 */
[----:B------:R-:W-:Y:S01]  /*afb0*/  F2FP.SATFINITE.E4M3.F32.PACK_AB_MERGE_C R9, RZ, R9, RZ ;  /* 0x00000009ff09723e */ /* 0x000fe200048070ff */
[----:B------:R-:W-:Y:S01]  /*afc0*/  FMUL R14, R14, UR41 ;  /* 0x000000290e0e7c20 */ /* 0x000fe20008400000 */
[----:B0-----:R-:W-:Y:S01]  /*afd0*/  F2FP.SATFINITE.E4M3.F32.PACK_AB_MERGE_C R33, RZ, R4, RZ ;  /* 0x00000004ff21723e */ /* 0x001fe200048070ff */
[----:B------:R0:W-:Y:S01]  /*afe0*/  @!P0 STG.E.U8 desc[UR48][R26.64], R3 ;  /* 0x000000031a008986 */ /* 0x0001e2000c101130 */
[----:B------:R-:W-:Y:S01]  /*aff0*/  ISETP.LT.OR P0, PT, R41, 0x9, !P2 ;  /* 0x000000092900780c */ /* 0x000fe20005701670 */
[----:B------:R-:W-:Y:S01]  /*b000*/  FMUL R15, R15, UR41 ;  /* 0x000000290f0f7c20 */ /* 0x000fe20008400000 */
[----:B------:R-:W-:Y:S01]  /*b010*/  F2FP.SATFINITE.E4M3.F32.PACK_AB_MERGE_C R11, RZ, R11, RZ ;  /* 0x0000000bff0b723e */ /* 0x000fe200048070ff */
[----:B------:R-:W-:Y:S01]  /*b020*/  @!P1 STG.E.U8 desc[UR48][R26.64+0x1], R33 ;  /* 0x000001211a009986 */ /* 0x000fe2000c101130 */
[----:B------:R-:W-:Y:S01]  /*b030*/  ISETP.GE.AND P1, PT, R42, 0x81, PT ;  /* 0x000000812a00780c */ /* 0x000fe20003f26270 */
[----:B------:R-:W-:Y:S01]  /*b040*/  FMUL R16, R16, UR41 ;  /* 0x0000002910107c20 */ /* 0x000fe20008400000 */
[----:B------:R-:W-:Y:S01]  /*b050*/  F2FP.SATFINITE.E4M3.F32.PACK_AB_MERGE_C R13, RZ, R13, RZ ;  /* 0x0000000dff0d723e */ /* 0x000fe200048070ff */
[----:B------:R1:W-:Y:S01]  /*b060*/  @!P5 STG.E.U8 desc[UR48][R24.64+0x8], R5 ;  /* 0x000008051800d986 */ /* 0x0003e2000c101130 */
[----:B------:R-:W-:Y:S01]  /*b070*/  ISETP.LT.OR P5, PT, R41, 0xa, !P2 ;  /* 0x0000000a2900780c */ /* 0x000fe200057a1670 */
[----:B------:R-:W-:Y:S01]  /*b080*/  FMUL R17, R17, UR41 ;  /* 0x0000002911117c20 */ /* 0x000fe20008400000 */
[----:B------:R-:W-:Y:S01]  /*b090*/  F2FP.SATFINITE.E4M3.F32.PACK_AB_MERGE_C R15, RZ, R15, RZ ;  /* 0x0000000fff0f723e */ /* 0x000fe200048070ff */
[----:B------:R-:W-:Y:S01]  /*b0a0*/  @!P6 STG.E.U8 desc[UR48][R24.64+0x9], R37 ;  /* 0x000009251800e986 */ /* 0x000fe2000c101130 */
[----:B------:R-:W-:Y:S01]  /*b0b0*/  ISETP.LT.OR P6, PT, R41, 0x1, !P1 ;  /* 0x000000012900780c */ /* 0x000fe20004fc1670 */
[----:B------:R-:W-:Y:S01]  /*b0c0*/  FMUL R18, R18, UR41 ;  /* 0x0000002912127c20 */ /* 0x000fe20008400000 */
[----:B0-----:R-:W-:Y:S01]  /*b0d0*/  F2FP.SATFINITE.E4M3.F32.PACK_AB_MERGE_C R3, RZ, R8, RZ ;  /* 0x00000008ff03723e */ /* 0x001fe200048070ff */
[----:B------:R-:W-:Y:S01]  /*b0e0*/  @!P0 STG.E.U8 desc[UR48][R26.64+0x8], R7 ;  /* 0x000008071a008986 */ /* 0x000fe2000c101130 */
[----:B------:R-:W-:Y:S01]  /*b0f0*/  ISETP.GE.AND P0, PT, R42, 0x89, PT ;  /* 0x000000892a00780c */ /* 0x000fe20003f06270 */
[----:B------:R-:W-:Y:S01]  /*b100*/  FMUL R19, R19, UR41 ;  /* 0x0000002913137c20 */ /* 0x000fe20008400000 */
[----:B------:R-:W-:Y:S01]  /*b110*/  F2FP.SATFINITE.E4M3.F32.PACK_AB_MERGE_C R17, RZ, R17, RZ ;  /* 0x00000011ff11723e */ /* 0x000fe200048070ff */
[----:B------:R-:W-:Y:S01]  /*b120*/  FMUL R20, R20, UR41 ;  /* 0x0000002914147c20 */ /* 0x000fe20008400000 */
[----:B-1----:R-:W-:Y:S01]  /*b130*/  F2FP.SATFINITE.E4M3.F32.PACK_AB_MERGE_C R5, RZ, R10, RZ ;  /* 0x0000000aff05723e */ /* 0x002fe200048070ff */
[----:B------:R0:W-:Y:S01]  /*b140*/  @!P5 STG.E.U8 desc[UR48][R26.64+0x9], R3 ;  /* 0x000009031a00d986 */ /* 0x0001e2000c101130 */
[----:B------:R-:W-:Y:S01]  /*b150*/  ISETP.LT.OR P5, PT, R41, 0x2, !P1 ;  /* 0x000000022900780c */ /* 0x000fe20004fa1670 */
[----:B------:R-:W-:Y:S01]  /*b160*/  FMUL R21, R21, UR41 ;  /* 0x0000002915157c20 */ /* 0x000fe20008400000 */
[----:B------:R-:W-:Y:S01]  /*b170*/  F2FP.SATFINITE.E4M3.F32.PACK_AB_MERGE_C R19, RZ, R19, RZ ;  /* 0x00000013ff13723e */ /* 0x000fe200048070ff */
[----:B------:R-:W-:Y:S01]  /*b180*/  @!P6 STG.E.U8 desc[UR48][R28.64], R9 ;  /* 0x000000091c00e986 */ /* 0x000fe2000c101130 */
[----:B------:R-:W-:Y:S01]  /*b190*/  ISETP.LT.OR P6, PT, R41, 0x1, !P0 ;  /* 0x000000012900780c */ /* 0x000fe200047c1670 */
[----:B------:R-:W-:Y:S01]  /*b1a0*/  FMUL R22, R22, UR41 ;  /* 0x0000002916167c20 */ /* 0x000fe20008400000 */
[----:B------:R-:W-:Y:S01]  /*b1b0*/  F2FP.SATFINITE.E4M3.F32.PACK_AB_MERGE_C R21, RZ, R21, RZ ;  /* 0x00000015ff15723e */ /* 0x000fe200048070ff */
[----:B------:R-:W-:Y:S01]  /*b1c0*/  FMUL R23, R23, UR41 ;  /* 0x0000002917177c20 */ /* 0x000fe20008400000 */
[----:B------:R-:W-:Y:S01]  /*b1d0*/  FMUL R136, R136, UR41 ;  /* 0x0000002988887c20 */ /* 0x000fe20008400000 */
[----:B------:R-:W-:Y:S01]  /*b1e0*/  FMUL R137, R137, UR41 ;  /* 0x0000002989897c20 */ /* 0x000fe20008400000 */
[----:B------:R-:W-:Y:S01]  /*b1f0*/  FMUL R138, R138, UR41 ;  /* 0x000000298a8a7c20 */ /* 0x000fe20008400000 */
[----:B0-----:R-:W-:Y:S01]  /*b200*/  F2FP.SATFINITE.E4M3.F32.PACK_AB_MERGE_C R3, RZ, R12, RZ ;  /* 0x0000000cff03723e */ /* 0x001fe200048070ff */
[----:B------:R-:W-:Y:S01]  /*b210*/  FMUL R139, R139, UR41 ;  /* 0x000000298b8b7c20 */ /* 0x000fe20008400000 */
        /* <DEDUP_REMOVED lines=185> */
[----:B------:R-:W-:Y:S01]  /*bdb0*/  FMUL R218, R218, UR41 ;  /* 0x00000029dada7c20 */ /* 0x000fe20008400000 */
[----:B------:R-:W-:Y:S01]  /*bdc0*/  @!P6 STG.E.U8 desc[UR48][R24.64+0x28], R149 ;  /* 0x000028951800e986 */ /* 0x000fe2000c101130 */
[----:B------:R-:W-:Y:S01]  /*bdd0*/  ISETP.LT.OR P6, PT, R41, 0x29, !P2 ;  /* 0x000000292900780c */ /* 0x000fe200057c1670 */
[----:B------:R-:W-:Y:S01]  /*bde0*/  FMUL R219, R219, UR41 ;  /* 0x00000029dbdb7c20 */ /* 0x000fe20008400000 */
[----:B------:R-:W-:Y:S01]  /*bdf0*/  F2FP.SATFINITE.E4M3.F32.PACK_AB_MERGE_C R215, RZ, R215, RZ ;  /* 0x000000d7ffd7723e */ /* 0x000fe200048070ff */
[----:B------:R-:W-:Y:S01]  /*be00*/  FMUL R220, R220, UR41 ;  /* 0x00000029dcdc7c20 */ /* 0x000fe20008400000 */
[----:B------:R-:W-:Y:S01]  /*be10*/  F2FP.SATFINITE.E4M3.F32.PACK_AB_MERGE_C R217, RZ, R217, RZ ;  /* 0x000000d9ffd9723e */ /* 0x000fe200048070ff */
        /* <DEDUP_REMOVED lines=9> */
[----:B------:R-:W-:-:S02]  /*beb0*/  ISETP.LT.OR P6, PT, R41, 0x21, !P1 ;  /* 0x000000212900780c */ /* 0x000fc40004fc1670 */
[----:B------:R-:W-:Y:S02]  /*bec0*/  F2FP.SATFINITE.E4M3.F32.PACK_AB_MERGE_C R221, RZ, R221, RZ ;  /* 0x000000ddffdd723e */ /* 0x000fe400048070ff */
[----:B------:R-:W-:Y:S02]  /*bed0*/  F2FP.SATFINITE.E4M3.F32.PACK_AB_MERGE_C R223, RZ, R223, RZ ;  /* 0x000000dfffdf723e */ /* 0x000fe400048070ff */
[----:B------:R-:W-:Y:S02]  /*bee0*/  F2FP.SATFINITE.E4M3.F32.PACK_AB_MERGE_C R7, RZ, R224, RZ ;  /* 0x000000e0ff07723e */ /* 0x000fe400048070ff */
[----:B0-----:R-:W-:Y:S01]  /*bef0*/  F2FP.SATFINITE.E4M3.F32.PACK_AB_MERGE_C R5, RZ, R154, RZ ;  /* 0x0000009aff05723e */ /* 0x001fe200048070ff */
[----:B------:R0:W-:Y:S01]  /*bf00*/  @!P5 STG.E.U8 desc[UR48][R26.64+0x29], R3 ;  /* 0x000029031a00d986 */ /* 0x0001e2000c101130 */
[----:B------:R-:W-:-:S03]  /*bf10*/  ISETP.LT.OR P5, PT, R41, 0x22, !P1 ;  /* 0x000000222900780c */ /* 0x000fc60004fa1670 */
[----:B------:R-:W-:Y:S01]  /*bf20*/  @!P6 STG.E.U8 desc[UR48][R28.64+0x20], R153 ;  /* 0x000020991c00e986 */ /* 0x000fe2000c101130 */
[----:B------:R-:W-:Y:S02]  /*bf30*/  ISETP.LT.OR P6, PT, R41, 0x21, !P0 ;  /* 0x000000212900780c */ /* 0x000fe400047c1670 */
[----:B0-----:R-:W-:-:S07]  /*bf40*/  F2FP.SATFINITE.E4M3.F32.PACK_AB_MERGE_C R3, RZ, R156, RZ ;  /* 0x0000009cff03723e */ /* 0x001fce00048070ff */
        /* <DEDUP_REMOVED lines=143> */
[C---:B------:R-:W-:Y:S02]  /*c840*/  ISETP.LT.OR P6, PT, R41.reuse, 0x69, !P3 ;  /* 0x000000692900780c */ /* 0x040fe40005fc1670 */
[----:B------:R-:W-:Y:S02]  /*c850*/  ISETP.LT.OR P3, PT, R41, 0x6a, !P3 ;  /* 0x0000006a2900780c */ /* 0x000fe40005f61670 */
[----:B0-----:R-:W-:-:S05]  /*c860*/  F2FP.SATFINITE.E4M3.F32.PACK_AB_MERGE_C R5, RZ, R214, RZ ;  /* 0x000000d6ff05723e */ /* 0x001fca00048070ff */
[----:B------:R0:W-:Y:S01]  /*c870*/  @!P5 STG.E.U8 desc[UR48][R26.64+0x61], R3 ;  /* 0x000061031a00d986 */ /* 0x0001e2000c101130 */
[C---:B------:R-:W-:Y:S02]  /*c880*/  ISETP.LT.OR P5, PT, R41.reuse, 0x69, !P2 ;  /* 0x000000692900780c */ /* 0x040fe400057a1670 */
[C---:B------:R-:W-:Y:S01]  /*c890*/  ISETP.LT.OR P2, PT, R41.reuse, 0x6a, !P2 ;  /* 0x0000006a2900780c */ /* 0x040fe20005741670 */
[----:B------:R-:W-:Y:S01]  /*c8a0*/  @!P6 STG.E.U8 desc[UR48][R24.64+0x68], R213 ;  /* 0x000068d51800e986 */ /* 0x000fe2000c101130 */
[----:B------:R-:W-:-:S03]  /*c8b0*/  ISETP.LT.OR P6, PT, R41, 0x61, !P1 ;  /* 0x000000612900780c */ /* 0x000fc60004fc1670 */
[----:B------:R1:W-:Y:S01]  /*c8c0*/  @!P3 STG.E.U8 desc[UR48][R24.64+0x69], R5 ;  /* 0x000069051800b986 */ /* 0x0003e2000c101130 */
[----:B------:R-:W-:Y:S02]  /*c8d0*/  ISETP.LT.OR P3, PT, R41, 0x62, !P1 ;  /* 0x000000622900780c */ /* 0x000fe40004f61670 */
[----:B0-----:R-:W-:-:S03]  /*c8e0*/  F2FP.SATFINITE.E4M3.F32.PACK_AB_MERGE_C R3, RZ, R216, RZ ;  /* 0x000000d8ff03723e */ /* 0x001fc600048070ff */
[----:B------:R-:W-:Y:S01]  /*c8f0*/  @!P5 STG.E.U8 desc[UR48][R26.64+0x68], R215 ;  /* 0x000068d71a00d986 */ /* 0x000fe2000c101130 */
[----:B------:R-:W-:-:S03]  /*c900*/  ISETP.LT.OR P5, PT, R41, 0x61, !P0 ;  /* 0x000000612900780c */ /* 0x000fc600047a1670 */
[----:B------:R0:W-:Y:S01]  /*c910*/  @!P2 STG.E.U8 desc[UR48][R26.64+0x69], R3 ;  /* 0x000069031a00a986 */ /* 0x0001e2000c101130 */
[C---:B------:R-:W-:Y:S02]  /*c920*/  ISETP.LT.OR P2, PT, R41.reuse, 0x69, !P1 ;  /* 0x000000692900780c */ /* 0x040fe40004f41670 */
[----:B-1----:R-:W-:Y:S01]  /*c930*/  F2FP.SATFINITE.E4M3.F32.PACK_AB_MERGE_C R5, RZ, R218, RZ ;  /* 0x000000daff05723e */ /* 0x002fe200048070ff */
[----:B------:R-:W-:Y:S01]  /*c940*/  @!P6 STG.E.U8 desc[UR48][R28.64+0x60], R217 ;  /* 0x000060d91c00e986 */ /* 0x000fe2000c101130 */
[C---:B------:R-:W-:Y:S02]  /*c950*/  ISETP.LT.OR P6, PT, R41.reuse, 0x62, !P0 ;  /* 0x000000622900780c */ /* 0x040fe400047c1670 */
[C---:B------:R-:W-:Y:S01]  /*c960*/  ISETP.LT.OR P1, PT, R41.reuse, 0x6a, !P1 ;  /* 0x0000006a2900780c */ /* 0x040fe20004f21670 */
[----:B------:R1:W-:Y:S01]  /*c970*/  @!P3 STG.E.U8 desc[UR48][R28.64+0x61], R5 ;  /* 0x000061051c00b986 */ /* 0x0003e2000c101130 */
[C---:B------:R-:W-:Y:S02]  /*c980*/  ISETP.LT.OR P3, PT, R41.reuse, 0x69, !P0 ;  /* 0x000000692900780c */ /* 0x040fe40004761670 */
[----:B------:R-:W-:Y:S01]  /*c990*/  ISETP.LT.OR P0, PT, R41, 0x6a, !P0 ;  /* 0x0000006a2900780c */ /* 0x000fe20004701670 */
[----:B------:R2:W-:Y:S01]  /*c9a0*/  @!P5 STG.E.U8 desc[UR48][R30.64+0x60], R219 ;  /* 0x000060db1e00d986 */ /* 0x0005e2000c101130 */
[----:B0-----:R-:W-:-:S05]  /*c9b0*/  F2FP.SATFINITE.E4M3.F32.PACK_AB_MERGE_C R3, RZ, R220, RZ ;  /* 0x000000dcff03723e */ /* 0x001fca00048070ff */
[----:B------:R2:W-:Y:S01]  /*c9c0*/  @!P6 STG.E.U8 desc[UR48][R30.64+0x61], R3 ;  /* 0x000061031e00e986 */ /* 0x0005e2000c101130 */
[----:B-1----:R-:W-:-:S03]  /*c9d0*/  F2FP.SATFINITE.E4M3.F32.PACK_AB_MERGE_C R5, RZ, R222, RZ ;  /* 0x000000deff05723e */ /* 0x002fc600048070ff */
[----:B------:R2:W-:Y:S04]  /*c9e0*/  @!P2 STG.E.U8 desc[UR48][R28.64+0x68], R221 ;  /* 0x000068dd1c00a986 */ /* 0x0005e8000c101130 */
[----:B------:R2:W-:Y:S04]  /*c9f0*/  @!P1 STG.E.U8 desc[UR48][R28.64+0x69], R5 ;  /* 0x000069051c009986 */ /* 0x0005e8000c101130 */
[----:B------:R2:W-:Y:S04]  /*ca00*/  @!P3 STG.E.U8 desc[UR48][R30.64+0x68], R223 ;  /* 0x000068df1e00b986 */ /* 0x0005e8000c101130 */
[----:B------:R2:W-:Y:S02]  /*ca10*/  @!P0 STG.E.U8 desc[UR48][R30.64+0x69], R7 ;  /* 0x000069071e008986 */ /* 0x0005e4000c101130 */
.L_x_264:
[----:B------:R-:W-:Y:S05]  /*ca20*/  BSYNC B0 ;  /* 0x0000000000007941 */ /* 0x000fea0003800000 */
.L_x_38:
[----:B0-2---:R-:W2:Y:S04]  /*ca30*/  LDL.LU R3, [R1+0x8] ;  /* 0x0000080001037983 */ /* 0x005ea80000300800 */
[----:B------:R-:W2:Y:S01]  /*ca40*/  LDL.LU R2, [R1+0xc] ;  /* 0x00000c0001027983 */ /* 0x000ea20000300800 */
[----:B------:R-:W-:Y:S01]  /*ca50*/  ULDC UR12, c[0x0][0xc] ;  /* 0x00000300000c7ab9 */ /* 0x000fe20000000800 */
[----:B------:R-:W-:Y:S01]  /*ca60*/  ULDC UR13, c[0x0][0x10] ;  /* 0x00000400000d7ab9 */ /* 0x000fe20000000800 */
[----:B----4-:R-:W2:Y:S01]  /*ca70*/  LDC R5, c[0x0][0x14] ;  /* 0x00000500ff057b82 */ /* 0x010ea20000000800 */
[----:B------:R-:W-:Y:S01]  /*ca80*/  UIMAD.WIDE.U32 UR12, UR12, UR13, URZ ;  /* 0x0000000d0c0c72a5 */ /* 0x000fe2000f8e003f */
[----:B-----5:R-:W-:Y:S01]  /*ca90*/  PRMT R0, RZ, 0x7610, R0 ;  /* 0x00007610ff007816 */ /* 0x020fe20000000000 */
[----:B------:R-:W-:-:S04]  /*caa0*/  UMOV UR42, 0xffffffff ;  /* 0xffffffff002a7882 */ /* 0x000fc80000000000 */
[----:B--2---:R-:W-:-:S04]  /*cab0*/  IMAD.WIDE.U32 R2, R5, UR12, R2 ;  /* 0x0000000c05027c25 */ /* 0x004fc8000f8e0002 */
[----:B------:R-:W-:Y:S01]  /*cac0*/  IMAD R5, R5, UR13, RZ ;  /* 0x0000000d05057c24 */ /* 0x000fe2000f8e02ff */
[----:B------:R-:W-:Y:S01]  /*cad0*/  ULDC.64 UR12, c[0x0][0x650] ;  /* 0x00019400000c7ab9 */ /* 0x000fe20000000a00 */
[----:B------:R-:W-:Y:S01]  /*cae0*/  IMAD.MOV.U32 R19, RZ, RZ, R2 ;  /* 0x000000ffff137224 */ /* 0x000fe200078e0002 */
[----:B------:R-:W-:Y:S01]  /*caf0*/  ISETP.GE.U32.AND P0, PT, R2, UR12, PT ;  /* 0x0000000c02007c0c */ /* 0x000fe2000bf06070 */
[----:B------:R-:W-:Y:S02]  /*cb00*/  IMAD.IADD R22, R3, 0x1, R5 ;  /* 0x0000000103167824 */ /* 0x000fe400078e0205 */
[----:B------:R-:W-:-:S03]  /*cb10*/  IMAD.MOV.U32 R2, RZ, RZ, -0x1 ;  /* 0xffffffffff027424 */ /* 0x000fc600078e00ff */
[----:B------:R0:W-:Y:S01]  /*cb20*/  STL [R1+0x8], R22 ;  /* 0x0000081601007387 */ /* 0x0001e20000100800 */
[----:B------:R-:W-:-:S03]  /*cb30*/  ISETP.GE.U32.AND.EX P0, PT, R22, UR13, PT, P0 ;  /* 0x0000000d16007c0c */ /* 0x000fc6000bf06100 */
[----:B------:R0:W-:Y:S04]  /*cb40*/  STL [R1+0xc], R19 ;  /* 0x00000c1301007387 */ /* 0x0001e80000100800 */
[----:B------:R0:W-:Y:S06]  /*cb50*/  STL [R1+0x14], R2 ;  /* 0x0000140201007387 */ /* 0x0001ec0000100800 */
[----:B------:R-:W-:Y:S05]  /*cb60*/  @P0 BRA `(.L_x_265) ;  /* 0x00000004006c0947 */ /* 0x000fea0003800000 */
[----:B------:R-:W2:Y:S01]  /*cb70*/  S2R R14, SR_CTAID.X ;  /* 0x00000000000e7919 */ /* 0x000ea20000002500 */
[----:B------:R-:W4:Y:S01]  /*cb80*/  LDC.64 R8, c[0x0][0x628] ;  /* 0x00018a00ff087b82 */ /* 0x000f220000000a00 */
[----:B------:R-:W-:Y:S01]  /*cb90*/  ULDC UR6, c[0x0][0x150] ;  /* 0x0000540000067ab9 */ /* 0x000fe20000000800 */
[----:B------:R-:W-:Y:S01]  /*cba0*/  IMAD.MOV.U32 R6, RZ, RZ, R19 ;  /* 0x000000ffff067224 */ /* 0x000fe200078e0013 */
[----:B------:R-:W0:Y:S01]  /*cbb0*/  S2R R16, SR_CTAID.Y ;  /* 0x0000000000107919 */ /* 0x000e220000002600 */
[----:B------:R-:W-:-:S04]  /*cbc0*/  IMAD.MOV.U32 R7, RZ, RZ, R22 ;  /* 0x000000ffff077224 */ /* 0x000fc800078e0016 */
[----:B------:R-:W0:Y:S08]  /*cbd0*/  LDC R17, c[0x0][0x144] ;  /* 0x00005100ff117b82 */ /* 0x000e300000000800 */
[----:B------:R-:W0:Y:S08]  /*cbe0*/  LDC R10, c[0x0][0x630] ;  /* 0x00018c00ff0a7b82 */ /* 0x000e300000000800 */
[----:B------:R-:W0:Y:S01]  /*cbf0*/  LDC.64 R12, c[0x0][0x620] ;  /* 0x00018800ff0c7b82 */ /* 0x000e220000000a00 */
[----:B----4-:R-:W-:-:S04]  /*cc00*/  ISETP.NE.U32.AND P0, PT, R8, RZ, PT ;  /* 0x000000ff0800720c */ /* 0x010fc80003f05070 */
[----:B------:R-:W-:Y:S02]  /*cc10*/  ISETP.NE.AND.EX P0, PT, R9, RZ, PT, P0 ;  /* 0x000000ff0900720c */ /* 0x000fe40003f05300 */
[----:B--2---:R-:W-:-:S05]  /*cc20*/  I2FP.F32.U32 R0, R14 ;  /* 0x0000000e00007245 */ /* 0x004fca0000201000 */
[----:B------:R-:W-:-:S04]  /*cc30*/  FMUL R0, R0, UR6 ;  /* 0x0000000600007c20 */ /* 0x000fc80008400000 */
[----:B------:R2:W4:Y:S02]  /*cc40*/  F2I.U32.TRUNC.NTZ R15, R0 ;  /* 0x00000000000f7305 */ /* 0x000524000020f000 */
[----:B------:R-:W-:Y:S05]  /*cc50*/  @!P0 BRA `(.L_x_266) ;  /* 0x0000000000288947 */ /* 0x000fea0003800000 */
[----:B--2---:R-:W2:Y:S02]  /*cc60*/  LDC R0, c[0x0][0x634] ;  /* 0x00018d00ff007b82 */ /* 0x004ea40000000800 */
[----:B--2---:R-:W-:-:S05]  /*cc70*/  IADD3 R7, P0, R19, R0, RZ ;  /* 0x0000000013077210 */ /* 0x004fca0007f1e0ff */
[----:B------:R-:W-:-:S04]  /*cc80*/  IMAD.X R11, RZ, RZ, R22, P0 ;  /* 0x000000ffff0b7224 */ /* 0x000fc800000e0616 */
[----:B0-----:R-:W-:-:S04]  /*cc90*/  IMAD.WIDE.U32 R2, R11, R8, RZ ;  /* 0x000000080b027225 */ /* 0x001fc800078e00ff */
[----:B------:R-:W-:-:S04]  /*cca0*/  IMAD.WIDE.U32 R4, P0, R7, R9, R2 ;  /* 0x0000000907047225 */ /* 0x000fc80007800002 */
[----:B------:R-:W-:-:S04]  /*ccb0*/  IMAD.WIDE.U32 R2, R7, R8, RZ ;  /* 0x0000000807027225 */ /* 0x000fc800078e00ff */
[----:B------:R-:W-:Y:S01]  /*ccc0*/  IMAD.X R7, RZ, RZ, RZ, P0 ;  /* 0x000000ffff077224 */ /* 0x000fe200000e06ff */
[----:B------:R-:W-:Y:S01]  /*ccd0*/  IADD3 RZ, P0, R3, R4, RZ ;  /* 0x0000000403ff7210 */ /* 0x000fe20007f1e0ff */
[----:B------:R-:W-:-:S04]  /*cce0*/  IMAD.MOV.U32 R6, RZ, RZ, R5 ;  /* 0x000000ffff067224 */ /* 0x000fc800078e0005 */
[----:B------:R-:W-:-:S08]  /*ccf0*/  IMAD.WIDE.U32.X R6, R11, R9, R6, P0 ;  /* 0x000000090b067225 */ /* 0x000fd000000e0406 */
.L_x_266:
[-CC-:B01----:R-:W-:Y:S01]  /*cd00*/  SHF.R.U64 R24, R6, R10.reuse, R7.reuse ;  /* 0x0000000a06187219 */ /* 0x183fe20000001207 */
[----:B------:R-:W0:Y:S01]  /*cd10*/  LDC.64 R20, c[0x0][0x640] ;  /* 0x00019000ff147b82 */ /* 0x000e220000000a00 */
[----:B--2---:R-:W-:Y:S01]  /*cd20*/  SHF.R.U32.HI R0, RZ, R10, R7 ;  /* 0x0000000aff007219 */ /* 0x004fe20000011607 */
[----:B------:R-:W-:Y:S01]  /*cd30*/  IMAD.MOV.U32 R2, RZ, RZ, R19 ;  /* 0x000000ffff027224 */ /* 0x000fe200078e0013 */
[----:B------:R-:W-:Y:S01]  /*cd40*/  IADD3 R5, P0, RZ, -R24, RZ ;  /* 0x80000018ff057210 */ /* 0x000fe20007f1e0ff */
[----:B----4-:R-:W-:Y:S01]  /*cd50*/  IMAD.MOV R15, RZ, RZ, -R15 ;  /* 0x000000ffff0f7224 */ /* 0x010fe200078e0a0f */
[----:B------:R-:W-:Y:S01]  /*cd60*/  ULDC UR6, c[0x0][0x154] ;  /* 0x0000550000067ab9 */ /* 0x000fe20000000800 */
[----:B------:R-:W-:Y:S02]  /*cd70*/  IMAD.MOV.U32 R7, RZ, RZ, 0x1 ;  /* 0x00000001ff077424 */ /* 0x000fe400078e00ff */
[----:B------:R-:W1:Y:S01]  /*cd80*/  LDC R4, c[0x0][0x618] ;  /* 0x00018600ff047b82 */ /* 0x000e620000000800 */
[----:B------:R-:W-:-:S02]  /*cd90*/  IMAD.X R3, RZ, RZ, ~R0, P0 ;  /* 0x000000ffff037224 */ /* 0x000fc400000e0e00 */
[----:B------:R-:W-:Y:S02]  /*cda0*/  IMAD R15, R17, R15, R14 ;  /* 0x0000000f110f7224 */ /* 0x000fe400078e020e */
[-C--:B------:R-:W-:Y:S02]  /*cdb0*/  IMAD R0, R3, R12.reuse, RZ ;  /* 0x0000000c03007224 */ /* 0x080fe400078e02ff */
[----:B------:R-:W-:Y:S01]  /*cdc0*/  IMAD.MOV.U32 R3, RZ, RZ, R22 ;  /* 0x000000ffff037224 */ /* 0x000fe200078e0016 */
[----:B------:R-:W2:Y:S01]  /*cdd0*/  LDC R6, c[0x0][0x608] ;  /* 0x00018200ff067b82 */ /* 0x000ea20000000800 */
[----:B------:R-:W-:-:S04]  /*cde0*/  IMAD.WIDE.U32 R2, R5, R12, R2 ;  /* 0x0000000c05027225 */ /* 0x000fc800078e0002 */
[----:B------:R-:W-:-:S03]  /*cdf0*/  IMAD R5, R5, R13, R0 ;  /* 0x0000000d05057224 */ /* 0x000fc600078e0200 */
[----:B------:R-:W4:Y:S01]  /*ce00*/  LDC R18, c[0x0][0x658] ;  /* 0x00019600ff127b82 */ /* 0x000f220000000800 */
[----:B------:R-:W-:Y:S01]  /*ce10*/  I2FP.F32.U32 R0, R16 ;  /* 0x0000001000007245 */ /* 0x000fe20000201000 */
[----:B------:R-:W-:Y:S01]  /*ce20*/  IMAD.IADD R3, R3, 0x1, R5 ;  /* 0x0000000103037824 */ /* 0x000fe200078e0205 */
[----:B0-----:R-:W-:Y:S01]  /*ce30*/  ISETP.NE.U32.AND P0, PT, R20, RZ, PT ;  /* 0x000000ff1400720c */ /* 0x001fe20003f05070 */
[----:B------:R-:W-:Y:S02]  /*ce40*/  IMAD.MOV.U32 R5, RZ, RZ, -0x1 ;  /* 0xffffffffff057424 */ /* 0x000fe400078e00ff */
[----:B------:R-:W-:Y:S02]  /*ce50*/  FMUL R0, R0, UR6 ;  /* 0x0000000600007c20 */ /* 0x000fe40008400000 */
[----:B------:R-:W0:Y:S01]  /*ce60*/  LDC R13, c[0x0][0x148] ;  /* 0x00005200ff0d7b82 */ /* 0x000e220000000800 */
[----:B-1----:R-:W-:Y:S01]  /*ce70*/  SHF.R.U64 R10, R2, R4, R3 ;  /* 0x00000004020a7219 */ /* 0x002fe20000001203 */
[----:B------:R1:W0:Y:S01]  /*ce80*/  F2I.U32.TRUNC.NTZ R12, R0 ;  /* 0x00000000000c7305 */ /* 0x000222000020f000 */
[----:B------:R-:W-:-:S02]  /*ce90*/  ISETP.NE.AND.EX P0, PT, R21, RZ, PT, P0 ;  /* 0x000000ff1500720c */ /* 0x000fc40003f05300 */
[----:B------:R-:W-:-:S03]  /*cea0*/  SHF.R.U32.HI R3, RZ, R4, R3 ;  /* 0x00000004ff037219 */ /* 0x000fc60000011603 */
[----:B------:R-:W0:Y:S01]  /*ceb0*/  LDC R14, c[0x0][0x600] ;  /* 0x00018000ff0e7b82 */ /* 0x000e220000000800 */
[-CC-:B--2---:R-:W-:Y:S02]  /*cec0*/  SHF.R.U64 R8, R10, R6.reuse, R3.reuse ;  /* 0x000000060a087219 */ /* 0x184fe40000001203 */
[----:B------:R-:W-:-:S05]  /*ced0*/  SHF.R.U32.HI R3, RZ, R6, R3 ;  /* 0x00000006ff037219 */ /* 0x000fca0000011603 */
[----:B------:R-:W2:Y:S01]  /*cee0*/  LDC R19, c[0x0][0x648] ;  /* 0x00019200ff137b82 */ /* 0x000ea20000000800 */
[-CC-:B----4-:R-:W-:Y:S02]  /*cef0*/  SHF.R.U64 R11, R8, R18.reuse, R3.reuse ;  /* 0x00000012080b7219 */ /* 0x190fe40000001203 */
[-C--:B------:R-:W-:Y:S02]  /*cf00*/  SHF.L.U32 R5, R5, R18.reuse, RZ ;  /* 0x0000001205057219 */ /* 0x080fe400000006ff */
[-C--:B------:R-:W-:Y:S01]  /*cf10*/  SHF.R.U32.HI R3, RZ, R18.reuse, R3 ;  /* 0x00000012ff037219 */ /* 0x080fe20000011603 */
[----:B------:R-:W-:Y:S01]  /*cf20*/  IMAD.MOV.U32 R2, RZ, RZ, R11 ;  /* 0x000000ffff027224 */ /* 0x000fe200078e000b */
[----:B------:R-:W-:Y:S01]  /*cf30*/  SHF.L.U32 R40, R7, R18, RZ ;  /* 0x0000001207287219 */ /* 0x000fe200000006ff */
[----:B------:R-:W4:Y:S01]  /*cf40*/  LDC R22, c[0x0][0x638] ;  /* 0x00018e00ff167b82 */ /* 0x000f220000000800 */
[----:B------:R-:W-:-:S07]  /*cf50*/  LOP3.LUT R17, RZ, R5, RZ, 0x33, !PT ;  /* 0x00000005ff117212 */ /* 0x000fce00078e33ff */
[----:B------:R-:W0:Y:S01]  /*cf60*/  LDC R23, c[0x0][0x610] ;  /* 0x00018400ff177b82 */ /* 0x000e220000000800 */
[----:B-1----:R-:W-:Y:S05]  /*cf70*/  @!P0 BRA `(.L_x_267) ;  /* 0x0000000000288947 */ /* 0x002fea0003800000 */
        /* <DEDUP_REMOVED lines=10> */
.L_x_267:
[----:B--2---:R-:W-:Y:S01]  /*d020*/  SHF.R.U64 R0, R2, R19, R3 ;  /* 0x0000001302007219 */ /* 0x004fe20000001203 */
[----:B0-----:R-:W-:Y:S01]  /*d030*/  VIADD R3, R14, 0xffffffff ;  /* 0xffffffff0e037836 */ /* 0x001fe20000000000 */
[----:B------:R-:W-:Y:S01]  /*d040*/  LOP3.LUT R5, R8, R17, RZ, 0xc0, !PT ;  /* 0x0000001108057212 */ /* 0x000fe200078ec0ff */
[----:B------:R-:W-:Y:S01]  /*d050*/  IMAD.MOV R12, RZ, RZ, -R12 ;  /* 0x000000ffff0c7224 */ /* 0x000fe200078e0a0c */
[----:B------:R-:W-:Y:S01]  /*d060*/  R2UR UR42, R24 ;  /* 0x00000000182a72ca */ /* 0x000fe200000e0000 */
[----:B------:R-:W-:Y:S01]  /*d070*/  IMAD.MOV R2, RZ, RZ, -R0 ;  /* 0x000000ffff027224 */ /* 0x000fe200078e0a00 */
[----:B------:R-:W-:Y:S01]  /*d080*/  LOP3.LUT R3, R10, R3, RZ, 0xc0, !PT ;  /* 0x000000030a037212 */ /* 0x000fe200078ec0ff */
[----:B------:R-:W-:Y:S02]  /*d090*/  IMAD R40, R40, R0, R5 ;  /* 0x0000000028287224 */ /* 0x000fe400078e0205 */
[----:B------:R-:W-:Y:S02]  /*d0a0*/  @P4 IMAD R15, R13, R12, R16 ;  /* 0x0000000c0d0f4224 */ /* 0x000fe400078e0210 */
[----:B----4-:R-:W-:-:S02]  /*d0b0*/  IMAD R0, R2, R22, R11 ;  /* 0x0000001602007224 */ /* 0x010fc400078e020b */
[----:B------:R-:W-:Y:S02]  /*d0c0*/  IMAD R40, R40, R23, R15 ;  /* 0x0000001728287224 */ /* 0x000fe400078e020f */
[----:B------:R-:W-:Y:S02]  /*d0d0*/  IMAD R3, R0, R14, R3 ;  /* 0x0000000e00037224 */ /* 0x000fe400078e0203 */
[----:B------:R-:W-:-:S03]  /*d0e0*/  IMAD.MOV.U32 R0, RZ, RZ, 0x1 ;  /* 0x00000001ff007424 */ /* 0x000fc600078e00ff */
[----:B------:R-:W-:Y:S02]  /*d0f0*/  SEL R2, R3, R40, !P4 ;  /* 0x0000002803027207 */ /* 0x000fe40006000000 */
[----:B------:R-:W-:-:S03]  /*d100*/  SEL R40, R40, R3, !P4 ;  /* 0x0000000328287207 */ /* 0x000fc60006000000 */
[----:B------:R2:W-:Y:S04]  /*d110*/  STL [R1+0x14], R2 ;  /* 0x0000140201007387 */ /* 0x0005e80000100800 */
.L_x_265:
[----:B------:R4:W-:Y:S01]  /*d120*/  STL [R1+0x10], R40 ;  /* 0x0000102801007387 */ /* 0x0009e20000100800 */
[----:B------:R-:W-:-:S13]  /*d130*/  LOP3.LUT P0, RZ, R0, 0xff, RZ, 0xc0, !PT ;  /* 0x000000ff00ff7812 */ /* 0x000fda000780c0ff */
[----:B----4-:R-:W-:Y:S05]  /*d140*/  @P0 BRA `(.L_x_268) ;  /* 0xffffff4000ac0947 */ /* 0x010fea000383ffff */
[----:B------:R-:W-:Y:S05]  /*d150*/  EXIT ;  /* 0x000000000000794d */ /* 0x000fea0003800000 */
.L_x_8:
[----:B------:R-:W2:Y:S01]  /*d160*/  LDL R22, [R1+0xc] ;  /* 0x00000c0001167983 */ /* 0x000ea20000100800 */
[----:B------:R-:W-:-:S03]  /*d170*/  ULDC.64 UR4, c[0x0][0x650] ;  /* 0x0001940000047ab9 */ /* 0x000fc60000000a00 */
[----:B0-----:R-:W3:Y:S01]  /*d180*/  LDL R23, [R1+0x8] ;  /* 0x0000080001177983 */ /* 0x001ee20000100800 */
[----:B------:R-:W-:Y:S01]  /*d190*/  PRMT R4, RZ, 0x7610, R4 ;  /* 0x00007610ff047816 */ /* 0x000fe20000000004 */
[----:B------:R-:W-:Y:S02]  /*d1a0*/  IMAD.MOV.U32 R5, RZ, RZ, -0x1 ;  /* 0xffffffffff057424 */ /* 0x000fe400078e00ff */
[----:B------:R-:W-:Y:S02]  /*d1b0*/  IMAD.MOV.U32 R7, RZ, RZ, -0x1 ;  /* 0xffffffffff077424 */ /* 0x000fe400078e00ff */
[----:B------:R-:W-:Y:S01]  /*d1c0*/  IMAD.MOV.U32 R6, RZ, RZ, -0x1 ;  /* 0xffffffffff067424 */ /* 0x000fe200078e00ff */
[----:B--2---:R-:W-:-:S04]  /*d1d0*/  ISETP.GE.U32.AND P0, PT, R22, UR4, PT ;  /* 0x0000000416007c0c */ /* 0x004fc8000bf06070 */
[----:B---3--:R-:W-:-:S13]  /*d1e0*/  ISETP.GE.U32.AND.EX P0, PT, R23, UR5, PT, P0 ;  /* 0x0000000517007c0c */ /* 0x008fda000bf06100 */
[----:B------:R-:W-:Y:S05]  /*d1f0*/  @P0 BRA `(.L_x_269) ;  /* 0x00000004002c0947 */ /* 0x000fea0003800000 */
[----:B------:R-:W0:Y:S01]  /*d200*/  LDC.64 R14, c[0x0][0x628] ;  /* 0x00018a00ff0e7b82 */ /* 0x000e220000000a00 */
[----:B------:R-:W-:Y:S02]  /*d210*/  IMAD.MOV.U32 R8, RZ, RZ, R22 ;  /* 0x000000ffff087224 */ /* 0x000fe400078e0016 */
[----:B------:R-:W-:-:S05]  /*d220*/  IMAD.MOV.U32 R9, RZ, RZ, R23 ;  /* 0x000000ffff097224 */ /* 0x000fca00078e0017 */
[----:B------:R-:W1:Y:S08]  /*d230*/  LDC R10, c[0x0][0x630] ;  /* 0x00018c00ff0a7b82 */ /* 0x000e700000000800 */
[----:B------:R-:W2:Y:S01]  /*d240*/  LDC.64 R16, c[0x0][0x620] ;  /* 0x00018800ff107b82 */ /* 0x000ea20000000a00 */
[----:B0-----:R-:W-:-:S04]  /*d250*/  ISETP.NE.U32.AND P0, PT, R14, RZ, PT ;  /* 0x000000ff0e00720c */ /* 0x001fc80003f05070 */
[----:B------:R-:W-:-:S13]  /*d260*/  ISETP.NE.AND.EX P0, PT, R15, RZ, PT, P0 ;  /* 0x000000ff0f00720c */ /* 0x000fda0003f05300 */
[----:B-12---:R-:W-:Y:S05]  /*d270*/  @!P0 BRA `(.L_x_270) ;  /* 0x0000000000288947 */ /* 0x006fea0003800000 */
[----:B------:R-:W0:Y:S02]  /*d280*/  LDC R4, c[0x0][0x634] ;  /* 0x00018d00ff047b82 */ /* 0x000e240000000800 */
[----:B0-----:R-:W-:-:S05]  /*d290*/  IADD3 R9, P0, R22, R4, RZ ;  /* 0x0000000416097210 */ /* 0x001fca0007f1e0ff */
        /* <DEDUP_REMOVED lines=8> */
.L_x_270:
[----:B------:R-:W0:Y:S01]  /*d320*/  LDC.64 R20, c[0x0][0x640] ;  /* 0x00019000ff147b82 */ /* 0x000e220000000a00 */
[-CC-:B------:R-:W-:Y:S02]  /*d330*/  SHF.R.U64 R14, R8, R10.reuse, R9.reuse ;  /* 0x0000000a080e7219 */ /* 0x180fe40000001209 */
[----:B------:R-:W-:Y:S02]  /*d340*/  SHF.R.U32.HI R4, RZ, R10, R9 ;  /* 0x0000000aff047219 */ /* 0x000fe40000011609 */
[----:B------:R-:W-:-:S03]  /*d350*/  IADD3 R7, P0, RZ, -R14, RZ ;  /* 0x8000000eff077210 */ /* 0x000fc60007f1e0ff */
[----:B------:R-:W1:Y:S02]  /*d360*/  LDC R8, c[0x0][0x618] ;  /* 0x00018600ff087b82 */ /* 0x000e640000000800 */
[----:B------:R-:W-:Y:S02]  /*d370*/  IMAD.X R5, RZ, RZ, ~R4, P0 ;  /* 0x000000ffff057224 */ /* 0x000fe400000e0e04 */
[----:B------:R-:W-:Y:S02]  /*d380*/  IMAD.MOV.U32 R4, RZ, RZ, R22 ;  /* 0x000000ffff047224 */ /* 0x000fe400078e0016 */
[-C--:B------:R-:W-:Y:S02]  /*d390*/  IMAD R6, R5, R16.reuse, RZ ;  /* 0x0000001005067224 */ /* 0x080fe400078e02ff */
[----:B------:R-:W2:Y:S01]  /*d3a0*/  LDC R18, c[0x0][0x608] ;  /* 0x00018200ff127b82 */ /* 0x000ea20000000800 */
[----:B------:R-:W-:Y:S02]  /*d3b0*/  IMAD.MOV.U32 R5, RZ, RZ, R23 ;  /* 0x000000ffff057224 */ /* 0x000fe400078e0017 */
[----:B------:R-:W-:-:S05]  /*d3c0*/  IMAD.WIDE.U32 R4, R7, R16, R4 ;  /* 0x0000001007047225 */ /* 0x000fca00078e0004 */
[----:B------:R-:W3:Y:S01]  /*d3d0*/  LDC R19, c[0x0][0x658] ;  /* 0x00019600ff137b82 */ /* 0x000ee20000000800 */
[----:B------:R-:W-:Y:S01]  /*d3e0*/  IMAD R7, R7, R17, R6 ;  /* 0x0000001107077224 */ /* 0x000fe200078e0206 */
[----:B0-----:R-:W-:Y:S01]  /*d3f0*/  ISETP.NE.U32.AND P0, PT, R20, RZ, PT ;  /* 0x000000ff1400720c */ /* 0x001fe20003f05070 */
[----:B------:R-:W-:Y:S02]  /*d400*/  IMAD.MOV.U32 R6, RZ, RZ, -0x1 ;  /* 0xffffffffff067424 */ /* 0x000fe400078e00ff */
[----:B------:R-:W-:Y:S01]  /*d410*/  IMAD.IADD R5, R5, 0x1, R7 ;  /* 0x0000000105057824 */ /* 0x000fe200078e0207 */
[----:B------:R-:W-:Y:S02]  /*d420*/  ISETP.NE.AND.EX P0, PT, R21, RZ, PT, P0 ;  /* 0x000000ff1500720c */ /* 0x000fe40003f05300 */
[----:B------:R-:W0:Y:S02]  /*d430*/  LDC R17, c[0x0][0x600] ;  /* 0x00018000ff117b82 */ /* 0x000e240000000800 */
[----:B-1----:R-:W-:-:S02]  /*d440*/  SHF.R.U64 R10, R4, R8, R5 ;  /* 0x00000008040a7219 */ /* 0x002fc40000001205 */
[----:B------:R-:W-:-:S04]  /*d450*/  SHF.R.U32.HI R5, RZ, R8, R5 ;  /* 0x00000008ff057219 */ /* 0x000fc80000011605 */
[----:B------:R-:W1:Y:S01]  /*d460*/  LDC R22, c[0x0][0x648] ;  /* 0x00019200ff167b82 */ /* 0x000e620000000800 */
[-CC-:B--2---:R-:W-:Y:S02]  /*d470*/  SHF.R.U64 R15, R10, R18.reuse, R5.reuse ;  /* 0x000000120a0f7219 */ /* 0x184fe40000001205 */
[----:B------:R-:W-:Y:S01]  /*d480*/  SHF.R.U32.HI R4, RZ, R18, R5 ;  /* 0x00000012ff047219 */ /* 0x000fe20000011605 */
[----:B------:R-:W-:-:S04]  /*d490*/  IMAD.MOV.U32 R18, RZ, RZ, 0x1 ;  /* 0x00000001ff127424 */ /* 0x000fc800078e00ff */
[----:B------:R-:W2:Y:S01]  /*d4a0*/  LDC R23, c[0x0][0x638] ;  /* 0x00018e00ff177b82 */ /* 0x000ea20000000800 */
[-CC-:B---3--:R-:W-:Y:S02]  /*d4b0*/  SHF.R.U64 R16, R15, R19.reuse, R4.reuse ;  /* 0x000000130f107219 */ /* 0x188fe40000001204 */
[-C--:B------:R-:W-:Y:S02]  /*d4c0*/  SHF.L.U32 R6, R6, R19.reuse, RZ ;  /* 0x0000001306067219 */ /* 0x080fe400000006ff */
[----:B------:R-:W-:Y:S01]  /*d4d0*/  SHF.R.U32.HI R5, RZ, R19, R4 ;  /* 0x00000013ff057219 */ /* 0x000fe20000011604 */
[----:B------:R-:W-:Y:S01]  /*d4e0*/  IMAD.MOV.U32 R4, RZ, RZ, R16 ;  /* 0x000000ffff047224 */ /* 0x000fe200078e0010 */
[----:B------:R-:W-:Y:S01]  /*d4f0*/  LOP3.LUT R24, RZ, R6, RZ, 0x33, !PT ;  /* 0x00000006ff187212 */ /* 0x000fe200078e33ff */
[----:B------:R-:W3:Y:S01]  /*d500*/  LDC R25, c[0x0][0x610] ;  /* 0x00018400ff197b82 */ /* 0x000ee20000000800 */
[----:B------:R-:W-:Y:S05]  /*d510*/  @!P0 BRA `(.L_x_271) ;  /* 0x0000000000288947 */ /* 0x000fea0003800000 */
        /* <DEDUP_REMOVED lines=10> */
.L_x_271:
[----:B-1----:R-:W-:Y:S01]  /*d5c0*/  SHF.R.U64 R4, R4, R22, R5 ;  /* 0x0000001604047219 */ /* 0x002fe20000001205 */
[----:B0-----:R-:W-:Y:S01]  /*d5d0*/  VIADD R7, R17, 0xffffffff ;  /* 0xffffffff11077836 */ /* 0x001fe20000000000 */
[----:B------:R-:W-:Y:S01]  /*d5e0*/  SHF.L.U32 R18, R18, R19, RZ ;  /* 0x0000001312127219 */ /* 0x000fe200000006ff */
[----:B------:R-:W-:Y:S01]  /*d5f0*/  @P4 IMAD R0, R11, R12, R2 ;  /* 0x0000000c0b004224 */ /* 0x000fe200078e0202 */
[----:B------:R-:W-:Y:S01]  /*d600*/  LOP3.LUT R3, R15, R24, RZ, 0xc0, !PT ;  /* 0x000000180f037212 */ /* 0x000fe200078ec0ff */
[----:B------:R-:W-:Y:S01]  /*d610*/  IMAD.MOV R5, RZ, RZ, -R4 ;  /* 0x000000ffff057224 */ /* 0x000fe200078e0a04 */
[----:B------:R-:W-:Y:S01]  /*d620*/  LOP3.LUT R7, R10, R7, RZ, 0xc0, !PT ;  /* 0x000000070a077212 */ /* 0x000fe200078ec0ff */
[----:B------:R-:W-:Y:S02]  /*d630*/  IMAD.MOV.U32 R6, RZ, RZ, R14 ;  /* 0x000000ffff067224 */ /* 0x000fe400078e000e */
[----:B------:R-:W-:Y:S02]  /*d640*/  IMAD R3, R18, R4, R3 ;  /* 0x0000000412037224 */ /* 0x000fe400078e0203 */
[----:B--2---:R-:W-:-:S02]  /*d650*/  IMAD R2, R5, R23, R16 ;  /* 0x0000001705027224 */ /* 0x004fc400078e0210 */
[----:B---3--:R-:W-:Y:S02]  /*d660*/  IMAD R0, R3, R25, R0 ;  /* 0x0000001903007224 */ /* 0x008fe400078e0200 */
[----:B------:R-:W-:Y:S02]  /*d670*/  IMAD R5, R2, R17, R7 ;  /* 0x0000001102057224 */ /* 0x000fe400078e0207 */
[----:B------:R-:W-:-:S03]  /*d680*/  IMAD.MOV.U32 R4, RZ, RZ, 0x1 ;  /* 0x00000001ff047424 */ /* 0x000fc600078e00ff */
[----:B------:R-:W-:Y:S02]  /*d690*/  SEL R7, R5, R0, !P4 ;  /* 0x0000000005077207 */ /* 0x000fe40006000000 */
[----:B------:R-:W-:-:S07]  /*d6a0*/  SEL R5, R0, R5, !P4 ;  /* 0x0000000500057207 */ /* 0x000fce0006000000 */
.L_x_269:
[----:B------:R-:W-:-:S08]  /*d6b0*/  NOP ;  /* 0x0000000000007918 */ /* 0x000fd00000000000 */
[----:B------:R-:W0:-:S00]  /*d6c0*/  USETMAXREG.DEALLOC.CTAPOOL 0x28 ;  /* 0x00000028000079c8 */ /* 0x000e0000080e0500 */
[----:B------:R-:W-:-:S13]  /*d6d0*/  ISETP.NE.AND P0, PT, RZ, UR6, PT ;  /* 0x00000006ff007c0c */ /* 0x000fda000bf05270 */
[----:B------:R-:W-:Y:S05]  /*d6e0*/  @P0 EXIT ;  /* 0x000000000000094d */ /* 0x000fea0003800000 */
[----:B0-----:R-:W-:Y:S01]  /*d6f0*/  LOP3.LUT P0, RZ, R4, 0xff, RZ, 0xc0, !PT ;  /* 0x000000ff04ff7812 */ /* 0x001fe2000780c0ff */
[----:B------:R-:W-:Y:S02]  /*d700*/  IMAD.MOV.U32 R0, RZ, RZ, 0x1 ;  /* 0x00000001ff007424 */ /* 0x000fe400078e00ff */
[----:B------:R-:W-:-:S10]  /*d710*/  IMAD.MOV.U32 R9, RZ, RZ, RZ ;  /* 0x000000ffff097224 */ /* 0x000fd400078e00ff */
[----:B------:R-:W-:Y:S05]  /*d720*/  @!P0 BRA `(.L_x_272) ;  /* 0x0000000c00588947 */ /* 0x000fea0003800000 */
[----:B------:R-:W0:Y:S01]  /*d730*/  S2R R8, SR_CgaCtaId ;  /* 0x0000000000087919 */ /* 0x000e220000008800 */
[----:B------:R-:W-:Y:S01]  /*d740*/  ULDC UR4, c[0x0][0x28c] ;  /* 0x0000a30000047ab9 */ /* 0x000fe20000000800 */
[----:B------:R-:W-:Y:S01]  /*d750*/  ULDC UR5, c[0x0][0x600] ;  /* 0x0001800000057ab9 */ /* 0x000fe20000000800 */
[----:B------:R-:W-:Y:S01]  /*d760*/  UIADD3 UR10, UR4, 0x3f, URZ ;  /* 0x0000003f040a7890 */ /* 0x000fe2000fffe03f */
[----:B------:R-:W-:Y:S01]  /*d770*/  BSSY B0, `(.L_x_272) ;  /* 0x00000d1000007945 */ /* 0x000fe20003800000 */
[----:B------:R-:W-:Y:S01]  /*d780*/  ULDC UR6, c[0x0][0x658] ;  /* 0x0001960000067ab9 */ /* 0x000fe20000000800 */
[----:B------:R-:W-:Y:S01]  /*d790*/  UMOV UR11, 0x1 ;  /* 0x00000001000b7882 */ /* 0x000fe20000000000 */
[----:B------:R-:W-:Y:S01]  /*d7a0*/  UIADD3 UR4, UR5, -0x1, URZ ;  /* 0xffffffff05047890 */ /* 0x000fe2000fffe03f */
[----:B------:R-:W-:Y:S01]  /*d7b0*/  IMAD.MOV.U32 R11, RZ, RZ, 0x1 ;  /* 0x00000001ff0b7424 */ /* 0x000fe200078e00ff */
[----:B------:R-:W-:Y:S01]  /*d7c0*/  UMOV UR9, 0xffffffff ;  /* 0xffffffff00097882 */ /* 0x000fe20000000000 */
[----:B------:R-:W-:Y:S01]  /*d7d0*/  USHF.L.U32 UR5, UR11, UR6, URZ ;  /* 0x000000060b057299 */ /* 0x000fe2000800063f */
[----:B------:R-:W-:Y:S01]  /*d7e0*/  IMAD.MOV.U32 R0, RZ, RZ, 0x1 ;  /* 0x00000001ff007424 */ /* 0x000fe200078e00ff */
[----:B------:R-:W-:Y:S01]  /*d7f0*/  USHF.R.S32.HI UR11, URZ, 0x1f, UR10 ;  /* 0x0000001f3f0b7899 */ /* 0x000fe2000801140a */
[----:B------:R-:W-:Y:S01]  /*d800*/  IMAD.MOV.U32 R9, RZ, RZ, RZ ;  /* 0x000000ffff097224 */ /* 0x000fe200078e00ff */
[----:B------:R-:W-:Y:S01]  /*d810*/  ULDC UR8, c[0x0][0xc] ;  /* 0x0000030000087ab9 */ /* 0x000fe20000000800 */
[----:B------:R-:W-:-:S02]  /*d820*/  USHF.L.U32 UR12, UR9, UR6, URZ ;  /* 0x00000006090c7299 */ /* 0x000fc4000800063f */
[----:B------:R-:W-:Y:S01]  /*d830*/  ULEA.HI UR11, UR11, UR10, URZ, 0x6 ;  /* 0x0000000a0b0b7291 */ /* 0x000fe2000f8f303f */
[----:B------:R-:W-:Y:S01]  /*d840*/  ULDC UR9, c[0x0][0x10] ;  /* 0x0000040000097ab9 */ /* 0x000fe20000000800 */
[----:B------:R-:W-:Y:S01]  /*d850*/  ULDC UR6, c[0x0][0x14] ;  /* 0x0000050000067ab9 */ /* 0x000fe20000000800 */
[----:B------:R-:W-:Y:S02]  /*d860*/  UIMAD.WIDE.U32 UR8, UR8, UR9, URZ ;  /* 0x00000009080872a5 */ /* 0x000fe4000f8e003f */
[----:B------:R-:W-:Y:S02]  /*d870*/  USHF.R.S32.HI UR19, URZ, 0x6, UR11 ;  /* 0x000000063f137899 */ /* 0x000fe4000801140b */
[----:B------:R-:W-:Y:S02]  /*d880*/  UIMAD.WIDE.U32 UR22, UR8, UR6, URZ ;  /* 0x00000006081672a5 */ /* 0x000fe4000f8e003f */
[----:B------:R-:W-:Y:S02]  /*d890*/  UIMAD UR13, UR9, UR6, URZ ;  /* 0x00000006090d72a4 */ /* 0x000fe4000f8e023f */
[----:B------:R-:W-:-:S02]  /*d8a0*/  ULOP3.LUT UR26, UR7, 0x2, URZ, 0xfc, !UPT ;  /* 0x00000002071a7892 */ /* 0x000fc4000f8efc3f */
[----:B------:R-:W-:Y:S01]  /*d8b0*/  ULOP3.LUT UR20, URZ, UR12, URZ, 0x33, !UPT ;  /* 0x0000000c3f147292 */ /* 0x000fe2000f8e333f */
[----:B0-----:R-:W-:Y:S01]  /*d8c0*/  LOP3.LUT R8, R8, 0x1, RZ, 0xc0, !PT ;  /* 0x0000000108087812 */ /* 0x001fe200078ec0ff */
[----:B------:R-:W-:Y:S02]  /*d8d0*/  UIADD3 UR13, UR23, UR13, URZ ;  /* 0x0000000d170d7290 */ /* 0x000fe4000fffe03f */
[----:B------:R-:W-:Y:S01]  /*d8e0*/  UIADD3 UR27, UR19, 0x1, URZ ;  /* 0x00000001131b7890 */ /* 0x000fe2000fffe03f */
[----:B------:R-:W-:-:S11]  /*d8f0*/  ULDC.64 UR24, c[0x0][0x198] ;  /* 0x0000660000187ab9 */ /* 0x000fd60000000a00 */
.L_x_283:
[----:B------:R-:W-:-:S03]  /*d900*/  UMOV UR6, 0xffffffff ;  /* 0xffffffff00067882 */ /* 0x000fc60000000000 */
[----:B------:R-:W-:Y:S05]  /*d910*/  BRA.DIV UR6, `(.L_x_273) ;  /* 0x0000001206cc7947 */ /* 0x000fea000b800000 */
[----:B------:R-:W-:-:S13]  /*d920*/  ELECT P0, URZ, PT ;  /* 0x00000000003f782f */ /* 0x000fda0003800000 */
.L_x_301:
[----:B------:R-:W0:Y:S01]  /*d930*/  LDC R2, c[0x0][0x28c] ;  /* 0x0000a300ff027b82 */ /* 0x000e220000000800 */
[----:B------:R-:W-:Y:S01]  /*d940*/  BSSY B1, `(.L_x_274) ;  /* 0x000003b000017945 */ /* 0x000fe20003800000 */
[----:B0-----:R-:W-:-:S13]  /*d950*/  ISETP.LT.OR P0, PT, R2, 0x1, !P0 ;  /* 0x000000010200780c */ /* 0x001fda0004701670 */
[----:B------:R-:W-:Y:S05]  /*d960*/  @P0 BRA `(.L_x_275) ;  /* 0x0000000000e00947 */ /* 0x000fea0003800000 */
[----:B------:R-:W-:Y:S02]  /*d970*/  IMAD R7, R7, 0x2, R8 ;  /* 0x0000000207077824 */ /* 0x000fe400078e0208 */
[----:B------:R-:W-:Y:S02]  /*d980*/  IMAD R10, R5, 0xc0, RZ ;  /* 0x000000c0050a7824 */ /* 0x000fe400078e02ff */
[----:B------:R-:W-:Y:S02]  /*d990*/  IMAD.MOV.U32 R14, RZ, RZ, RZ ;  /* 0x000000ffff0e7224 */ /* 0x000fe400078e00ff */
[----:B------:R-:W-:Y:S02]  /*d9a0*/  IMAD.U32 R15, RZ, RZ, UR27 ;  /* 0x0000001bff0f7e24 */ /* 0x000fe4000f8e00ff */
[----:B------:R-:W-:Y:S02]  /*d9b0*/  IMAD.MOV.U32 R2, RZ, RZ, R0 ;  /* 0x000000ffff027224 */ /* 0x000fe400078e0000 */
[----:B------:R-:W-:-:S02]  /*d9c0*/  IMAD.MOV.U32 R3, RZ, RZ, R9 ;  /* 0x000000ffff037224 */ /* 0x000fc400078e0009 */
[----:B------:R-:W-:-:S07]  /*d9d0*/  IMAD R7, R7, 0x38, RZ ;  /* 0x0000003807077824 */ /* 0x000fce00078e02ff */
.L_x_278:
[----:B------:R-:W0:Y:S01]  /*d9e0*/  S2R R5, SR_CgaCtaId ;  /* 0x0000000000057919 */ /* 0x000e220000008800 */
[----:B------:R-:W-:Y:S01]  /*d9f0*/  MOV R4, 0x400 ;  /* 0x0000040000047802 */ /* 0x000fe20000000f00 */
[----:B------:R-:W1:Y:S03]  /*da00*/  S2R R16, SR_TID.X ;  /* 0x0000000000107919 */ /* 0x000e660000002100 */
[----:B0-----:R-:W-:Y:S02]  /*da10*/  LEA R12, R5, R4, 0x18 ;  /* 0x00000004050c7211 */ /* 0x001fe400078ec0ff */
[----:B------:R-:W-:Y:S02]  /*da20*/  SHF.L.U32 R4, R2, 0x1f, RZ ;  /* 0x0000001f02047819 */ /* 0x000fe400000006ff */
[----:B-1----:R-:W-:Y:S01]  /*da30*/  LOP3.LUT P1, RZ, R16, 0x7f, RZ, 0xc0, !PT ;  /* 0x0000007f10ff7812 */ /* 0x002fe2000782c0ff */
[----:B------:R-:W-:-:S04]  /*da40*/  IMAD R13, R3, 0x8, R12 ;  /* 0x00000008030d7824 */ /* 0x000fc800078e020c */
[----:B------:R-:W0:Y:S08]  /*da50*/  SYNCS.PHASECHK.TRANS64.TRYWAIT P0, [R13+URZ+0x58], R4 ;  /* 0x000058040d0075a7 */ /* 0x000e30000800017f */
[----:B------:R-:W1:Y:S01]  /*da60*/  @!P1 LDC R5, c[0x0][0x500] ;  /* 0x00014000ff059b82 */ /* 0x000e620000000800 */
[----:B0-----:R-:W-:Y:S05]  /*da70*/  @!P0 BRA `(.L_x_276) ;  /* 0x0000001000948947 */ /* 0x001fea0003800000 */
.L_x_302:
[----:B------:R-:W-:Y:S01]  /*da80*/  UPRMT UR6, UR26, 0x9910, URZ ;  /* 0x000099101a067896 */ /* 0x000fe2000800003f */
[----:B-1----:R1:W-:Y:S03]  /*da90*/  @!P1 SYNCS.ARRIVE.TRANS64 RZ, [R13+URZ], R5 ;  /* 0x000000050dff99a7 */ /* 0x0023e6000800003f */
[----:B------:R-:W-:-:S06]  /*daa0*/  UISETP.NE.AND UP0, UPT, UR6, 0x2, UPT ;  /* 0x000000020600788c */ /* 0x000fcc000bf05270 */
[----:B------:R-:W-:-:S13]  /*dab0*/  PLOP3.LUT P0, PT, PT, PT, UP0, 0x80, 0x0 ;  /* 0x000000000000781c */ /* 0x000fda0003f0f008 */
[----:B-1----:R-:W-:Y:S05]  /*dac0*/  @P0 BRA `(.L_x_277) ;  /* 0x0000000000040947 */ /* 0x002fea0003800000 */
[----:B------:R-:W-:Y:S01]  /*dad0*/  BPT.TRAP 0x1 ;  /* 0x000000040000795c */ /* 0x000fe20000300000 */
.L_x_277:
[----:B0-----:R-:W-:Y:S01]  /*dae0*/  IMAD R4, R3, 0x2, R8 ;  /* 0x0000000203047824 */ /* 0x001fe200078e0208 */
[----:B------:R-:W-:Y:S01]  /*daf0*/  R2UR UR9, R13 ;  /* 0x000000000d0972ca */ /* 0x000fe200000e0000 */
[--C-:B------:R-:W-:Y:S01]  /*db00*/  IMAD R5, R3, 0x3000, R12.reuse ;  /* 0x0000300003057824 */ /* 0x100fe200078e020c */
[----:B------:R-:W-:Y:S01]  /*db10*/  UIADD3 UR14, UP0, UR24, 0xf0, URZ ;  /* 0x000000f0180e7890 */ /* 0x000fe2000ff1e03f */
[----:B------:R-:W-:Y:S01]  /*db20*/  IMAD R4, R4, 0xe00, R12 ;  /* 0x00000e0004047824 */ /* 0x000fe200078e020c */
[----:B------:R-:W-:Y:S01]  /*db30*/  R2UR UR11, R10 ;  /* 0x000000000a0b72ca */ /* 0x000fe200000e0000 */
[----:B------:R-:W-:Y:S01]  /*db40*/  VIADD R15, R15, 0xffffffff ;  /* 0xffffffff0f0f7836 */ /* 0x000fe20000000000 */
[----:B------:R-:W-:Y:S01]  /*db50*/  R2UR UR6, R5 ;  /* 0x00000000050672ca */ /* 0x000fe200000e0000 */
[----:B------:R-:W-:Y:S01]  /*db60*/  UIADD3 UR28, UP1, UR24, 0x1f0, URZ ;  /* 0x000001f0181c7890 */ /* 0x000fe2000ff3e03f */
[----:B------:R-:W-:Y:S01]  /*db70*/  R2UR UR8, R4 ;  /* 0x00000000040872ca */ /* 0x000fe200000e0000 */
[----:B------:R-:W-:Y:S01]  /*db80*/  UIADD3.X UR15, URZ, UR25, URZ, UP0, !UPT ;  /* 0x000000193f0f7290 */ /* 0x000fe200087fe43f */
[----:B------:R-:W-:Y:S01]  /*db90*/  R2UR UR10, R14 ;  /* 0x000000000e0a72ca */ /* 0x000fe200000e0000 */
[----:B------:R-:W-:Y:S01]  /*dba0*/  VIADD R3, R3, 0x1 ;  /* 0x0000000103037836 */ /* 0x000fe20000000000 */
[----:B------:R-:W-:Y:S01]  /*dbb0*/  R2UR UR12, R6 ;  /* 0x00000000060c72ca */ /* 0x000fe200000e0000 */
[----:B------:R-:W-:Y:S01]  /*dbc0*/  UIADD3.X UR29, URZ, UR25, URZ, UP1, !UPT ;  /* 0x000000193f1d7290 */ /* 0x000fe20008ffe43f */
[----:B------:R-:W-:Y:S01]  /*dbd0*/  R2UR UR21, R7 ;  /* 0x00000000071572ca */ /* 0x000fe200000e0000 */
[----:B------:R-:W-:Y:S01]  /*dbe0*/  UMOV UR16, 0x0 ;  /* 0x0000000000107882 */ /* 0x000fe20000000000 */
[----:B------:R-:W-:Y:S01]  /*dbf0*/  ISETP.GT.AND P1, PT, R15, 0x1, PT ;  /* 0x000000010f00780c */ /* 0x000fe20003f24270 */
[----:B------:R-:W-:Y:S01]  /*dc00*/  UMOV UR17, 0x10000000 ;  /* 0x1000000000117882 */ /* 0x000fe20000000000 */
[C---:B------:R-:W-:Y:S01]  /*dc10*/  ISETP.NE.AND P0, PT, R3.reuse, 0xb, PT ;  /* 0x0000000b0300780c */ /* 0x040fe20003f05270 */
[----:B------:R-:W-:Y:S01]  /*dc20*/  UIADD3 UR6, UR6, 0x180, URZ ;  /* 0x0000018006067890 */ /* 0x000fe2000fffe03f */
[----:B------:R-:W-:Y:S01]  /*dc30*/  VIADD R14, R14, 0x40 ;  /* 0x000000400e0e7836 */ /* 0x000fe20000000000 */
[----:B------:R-:W-:Y:S01]  /*dc40*/  UIADD3 UR18, UR8, 0x21180, URZ ;  /* 0x0002118008127890 */ /* 0x000fe2000fffe03f */
[----:B------:R-:W-:Y:S01]  /*dc50*/  SEL R5, RZ, 0x1, P0 ;  /* 0x00000001ff057807 */ /* 0x000fe20000000000 */
[----:B------:R-:W-:Y:S01]  /*dc60*/  UMOV UR30, 0x30000 ;  /* 0x00030000001e7882 */ /* 0x000fe20000000000 */
[----:B------:R-:W-:-:S02]  /*dc70*/  SEL R3, R3, RZ, P0 ;  /* 0x000000ff03037207 */ /* 0x000fc40000000000 */
[----:B------:R-:W-:Y:S01]  /*dc80*/  UMOV UR8, UR6 ;  /* 0x0000000600087c82 */ /* 0x000fe20008000000 */
[----:B------:R-:W-:Y:S01]  /*dc90*/  LOP3.LUT R2, R2, R5, RZ, 0x3c, !PT ;  /* 0x0000000502027212 */ /* 0x000fe200078e3cff */
[----:B------:R0:W-:Y:S02]  /*dca0*/  UTMALDG.3D [UR8], [UR14], desc[UR16] ;  /* 0x000010080e0075b4 */ /* 0x0001e40008011000 */
[----:B0-----:R-:W-:Y:S01]  /*dcb0*/  UMOV UR8, UR18 ;  /* 0x0000001200087c82 */ /* 0x001fe20008000000 */
[----:B------:R-:W-:Y:S02]  /*dcc0*/  UMOV UR11, UR21 ;  /* 0x00000015000b7c82 */ /* 0x000fe40008000000 */
[----:B------:R0:W-:Y:S02]  /*dcd0*/  UTMALDG.3D.MULTICAST [UR8], [UR28], UR30, desc[UR16] ;  /* 0x000010081c0073b4 */ /* 0x0001e4000801181e */
[----:B0-----:R-:W-:Y:S05]  /*dce0*/  @P1 BRA `(.L_x_278) ;  /* 0xfffffffc003c1947 */ /* 0x001fea000383ffff */
.L_x_275:
[----:B------:R-:W-:Y:S05]  /*dcf0*/  BSYNC B1 ;  /* 0x0000000000017941 */ /* 0x000fea0003800000 */
.L_x_274:
[----:B------:R-:W2:Y:S01]  /*dd00*/  LDL.LU R17, [R1+0x8] ;  /* 0x0000080001117983 */ /* 0x000ea20000300800 */
[----:B------:R-:W-:Y:S01]  /*dd10*/  LOP3.LUT P1, RZ, R11, 0xff, RZ, 0xc0, !PT ;  /* 0x000000ff0bff7812 */ /* 0x000fe2000782c0ff */
[----:B------:R-:W-:Y:S01]  /*dd20*/  VIADD R4, R9, UR19 ;  /* 0x0000001309047c36 */ /* 0x000fe20008000000 */
[----:B------:R-:W-:Y:S01]  /*dd30*/  ULDC.64 UR8, c[0x0][0x650] ;  /* 0x0001940000087ab9 */ /* 0x000fe20000000a00 */
[----:B------:R-:W3:Y:S01]  /*dd40*/  LDL.LU R16, [R1+0xc] ;  /* 0x00000c0001107983 */ /* 0x000ee20000300800 */
[----:B------:R-:W-:Y:S01]  /*dd50*/  IMAD.U32 R6, RZ, RZ, UR19 ;  /* 0x00000013ff067e24 */ /* 0x000fe2000f8e00ff */
[----:B------:R-:W-:Y:S01]  /*dd60*/  UISETP.GE.U32.AND UP0, UPT, UR19, 0xb, UPT ;  /* 0x0000000b1300788c */ /* 0x000fe2000bf06070 */
[----:B------:R-:W-:Y:S01]  /*dd70*/  ISETP.GT.U32.AND P0, PT, R4, 0xa, PT ;  /* 0x0000000a0400780c */ /* 0x000fe20003f04070 */
[----:B------:R-:W-:Y:S01]  /*dd80*/  BSSY B1, `(.L_x_279) ;  /* 0x000006d000017945 */ /* 0x000fe20003800000 */
[----:B------:R-:W-:Y:S01]  /*dd90*/  IMAD.MOV.U32 R7, RZ, RZ, -0x1 ;  /* 0xffffffffff077424 */ /* 0x000fe200078e00ff */
[----:B------:R-:W-:-:S02]  /*dda0*/  PRMT R11, RZ, 0x7610, R11 ;  /* 0x00007610ff0b7816 */ /* 0x000fc4000000000b */
[----:B------:R-:W-:Y:S01]  /*ddb0*/  ISETP.LT.U32.AND P0, PT, R6, 0xb, P0 ;  /* 0x0000000b0600780c */ /* 0x000fe20000701070 */
[----:B------:R-:W-:Y:S01]  /*ddc0*/  IMAD.MOV.U32 R6, RZ, RZ, -0x1 ;  /* 0xffffffffff067424 */ /* 0x000fe200078e00ff */
[----:B------:R-:W0:Y:S01]  /*ddd0*/  @P1 S2R R3, SR_CgaCtaId ;  /* 0x0000000000031919 */ /* 0x000e220000008800 */
[----:B------:R-:W-:Y:S02]  /*dde0*/  @P1 MOV R2, 0x400 ;  /* 0x0000040000021802 */ /* 0x000fe40000000f00 */
[----:B------:R-:W-:Y:S02]  /*ddf0*/  PLOP3.LUT P2, PT, PT, PT, UP0, 0x80, 0x0 ;  /* 0x000000000000781c */ /* 0x000fe40003f4f008 */
[----:B0-----:R-:W-:Y:S01]  /*de00*/  @P1 LEA R5, R3, R2, 0x18 ;  /* 0x0000000203051211 */ /* 0x001fe200078ec0ff */
[----:B------:R-:W-:-:S03]  /*de10*/  IMAD.WIDE.U32 R2, R4, -0x45d1745d, RZ ;  /* 0xba2e8ba304027825 */ /* 0x000fc600078e00ff */
[----:B------:R0:W-:Y:S01]  /*de20*/  @P1 SYNCS.ARRIVE.TRANS64.A1T0 RZ, [R5+URZ+0xc8], RZ ;  /* 0x0000c8ff05ff19a7 */ /* 0x0001e2000810003f */
[----:B------:R-:W-:Y:S02]  /*de30*/  PRMT R2, RZ, 0x7610, R2 ;  /* 0x00007610ff027816 */ /* 0x000fe40000000002 */
[----:B0-----:R-:W-:Y:S02]  /*de40*/  SHF.R.U32.HI R5, RZ, 0x3, R3 ;  /* 0x00000003ff057819 */ /* 0x001fe40000011603 */
[----:B------:R-:W-:-:S03]  /*de50*/  SEL R3, RZ, 0x1, !P0 ;  /* 0x00000001ff037807 */ /* 0x000fc60004000000 */
[----:B------:R-:W-:Y:S01]  /*de60*/  IMAD R9, R5, -0xb, R4 ;  /* 0xfffffff505097824 */ /* 0x000fe200078e0204 */
[----:B------:R-:W-:-:S04]  /*de70*/  LOP3.LUT R0, R0, R3, RZ, 0x3c, !PT ;  /* 0x0000000300007212 */ /* 0x000fc800078e3cff */
[----:B------:R-:W-:Y:S01]  /*de80*/  @P2 LOP3.LUT R0, R0, 0x1, R5, 0x78, !PT ;  /* 0x0000000100002812 */ /* 0x000fe200078e7805 */
[----:B------:R-:W-:Y:S01]  /*de90*/  IMAD.MOV.U32 R5, RZ, RZ, -0x1 ;  /* 0xffffffffff057424 */ /* 0x000fe200078e00ff */
[----:B---3--:R-:W-:-:S04]  /*dea0*/  IADD3 R16, P1, R16, UR22, RZ ;  /* 0x0000001610107c10 */ /* 0x008fc8000ff3e0ff */
[----:B--2---:R-:W-:Y:S01]  /*deb0*/  IADD3.X R17, R17, UR13, RZ, P1, !PT ;  /* 0x0000000d11117c10 */ /* 0x004fe20008ffe4ff */
[----:B------:R0:W-:Y:S01]  /*dec0*/  STL [R1+0xc], R16 ;  /* 0x00000c1001007387 */ /* 0x0001e20000100800 */
[----:B------:R-:W-:-:S03]  /*ded0*/  ISETP.GE.U32.AND P0, PT, R16, UR8, PT ;  /* 0x0000000810007c0c */ /* 0x000fc6000bf06070 */
[----:B------:R0:W-:Y:S01]  /*dee0*/  STL [R1+0x8], R17 ;  /* 0x0000081101007387 */ /* 0x0001e20000100800 */
[----:B------:R-:W-:-:S13]  /*def0*/  ISETP.GE.U32.AND.EX P0, PT, R17, UR9, PT, P0 ;  /* 0x0000000911007c0c */ /* 0x000fda000bf06100 */
[----:B0-----:R-:W-:Y:S05]  /*df00*/  @P0 BRA `(.L_x_280) ;  /* 0x0000000400500947 */ /* 0x001fea0003800000 */
[----:B------:R-:W-:Y:S01]  /*df10*/  ULDC.64 UR8, c[0x0][0x628] ;  /* 0x00018a0000087ab9 */ /* 0x000fe20000000a00 */
[----:B------:R-:W0:Y:S01]  /*df20*/  S2R R12, SR_CTAID.X ;  /* 0x00000000000c7919 */ /* 0x000e220000002500 */
[----:B------:R-:W-:Y:S01]  /*df30*/  ISETP.NE.U32.AND P0, PT, RZ, UR8, PT ;  /* 0x00000008ff007c0c */ /* 0x000fe2000bf05070 */
[----:B------:R-:W-:Y:S01]  /*df40*/  ULDC UR10, c[0x0][0x630] ;  /* 0x00018c00000a7ab9 */ /* 0x000fe20000000800 */
[----:B------:R-:W-:Y:S01]  /*df50*/  IMAD.MOV.U32 R2, RZ, RZ, R16 ;  /* 0x000000ffff027224 */ /* 0x000fe200078e0010 */
[----:B------:R-:W1:Y:S01]  /*df60*/  S2R R10, SR_CTAID.Y ;  /* 0x00000000000a7919 */ /* 0x000e620000002600 */
[----:B------:R-:W-:Y:S01]  /*df70*/  ISETP.NE.AND.EX P0, PT, RZ, UR9, PT, P0 ;  /* 0x00000009ff007c0c */ /* 0x000fe2000bf05300 */
[----:B------:R-:W-:-:S12]  /*df80*/  IMAD.MOV.U32 R3, RZ, RZ, R17 ;  /* 0x000000ffff037224 */ /* 0x000fd800078e0011 */
[----:B------:R-:W-:Y:S05]  /*df90*/  @!P0 BRA `(.L_x_281) ;  /* 0x0000000000288947 */ /* 0x000fea0003800000 */
[----:B------:R-:W-:Y:S02]  /*dfa0*/  ULDC UR6, c[0x0][0x634] ;  /* 0x00018d0000067ab9 */ /* 0x000fe40000000800 */
[----:B------:R-:W-:-:S05]  /*dfb0*/  IADD3 R7, P0, R16, UR6, RZ ;  /* 0x0000000610077c10 */ /* 0x000fca000ff1e0ff */
[----:B------:R-:W-:-:S04]  /*dfc0*/  IMAD.X R13, RZ, RZ, R17, P0 ;  /* 0x000000ffff0d7224 */ /* 0x000fc800000e0611 */
[----:B------:R-:W-:-:S04]  /*dfd0*/  IMAD.WIDE.U32 R4, R13, UR8, RZ ;  /* 0x000000080d047c25 */ /* 0x000fc8000f8e00ff */
[----:B------:R-:W-:-:S04]  /*dfe0*/  IMAD.WIDE.U32 R4, P0, R7, UR9, R4 ;  /* 0x0000000907047c25 */ /* 0x000fc8000f800004 */
[----:B------:R-:W-:-:S04]  /*dff0*/  IMAD.WIDE.U32 R6, R7, UR8, RZ ;  /* 0x0000000807067c25 */ /* 0x000fc8000f8e00ff */
[----:B------:R-:W-:Y:S01]  /*e000*/  IMAD.X R3, RZ, RZ, RZ, P0 ;  /* 0x000000ffff037224 */ /* 0x000fe200000e06ff */
[----:B------:R-:W-:Y:S01]  /*e010*/  IADD3 RZ, P0, R7, R4, RZ ;  /* 0x0000000407ff7210 */ /* 0x000fe20007f1e0ff */
[----:B------:R-:W-:-:S04]  /*e020*/  IMAD.MOV.U32 R2, RZ, RZ, R5 ;  /* 0x000000ffff027224 */ /* 0x000fc800078e0005 */
[----:B------:R-:W-:-:S08]  /*e030*/  IMAD.WIDE.U32.X R2, R13, UR9, R2, P0 ;  /* 0x000000090d027c25 */ /* 0x000fd000080e0402 */
.L_x_281:
[--C-:B------:R-:W-:Y:S01]  /*e040*/  SHF.R.U64 R6, R2, UR10, R3.reuse ;  /* 0x0000000a02067c19 */ /* 0x100fe20008001203 */
[----:B------:R-:W-:Y:S01]  /*e050*/  ULDC.64 UR8, c[0x0][0x620] ;  /* 0x0001880000087ab9 */ /* 0x000fe20000000a00 */
[----:B------:R-:W-:Y:S01]  /*e060*/  SHF.R.U32.HI R2, RZ, UR10, R3 ;  /* 0x0000000aff027c19 */ /* 0x000fe20008011603 */
[----:B------:R-:W-:Y:S01]  /*e070*/  IMAD.MOV.U32 R3, RZ, RZ, R17 ;  /* 0x000000ffff037224 */ /* 0x000fe200078e0011 */
[----:B------:R-:W-:Y:S01]  /*e080*/  IADD3 R5, P0, RZ, -R6, RZ ;  /* 0x80000006ff057210 */ /* 0x000fe20007f1e0ff */
[----:B------:R-:W-:Y:S01]  /*e090*/  ULDC UR6, c[0x0][0x150] ;  /* 0x0000540000067ab9 */ /* 0x000fe20000000800 */
[----:B0-----:R-:W-:Y:S01]  /*e0a0*/  I2FP.F32.U32 R7, R12 ;  /* 0x0000000c00077245 */ /* 0x001fe20000201000 */
[----:B------:R-:W0:Y:S01]  /*e0b0*/  LDC R19, c[0x0][0x144] ;  /* 0x00005100ff137b82 */ /* 0x000e220000000800 */
[----:B------:R-:W-:Y:S01]  /*e0c0*/  ULDC.64 UR10, c[0x0][0x640] ;  /* 0x00019000000a7ab9 */ /* 0x000fe20000000a00 */
[----:B------:R-:W-:Y:S01]  /*e0d0*/  IMAD.X R2, RZ, RZ, ~R2, P0 ;  /* 0x000000ffff027224 */ /* 0x000fe200000e0e02 */
[----:B------:R-:W-:-:S03]  /*e0e0*/  ISETP.NE.U32.AND P0, PT, RZ, UR10, PT ;  /* 0x0000000aff007c0c */ /* 0x000fc6000bf05070 */
[----:B------:R-:W-:Y:S01]  /*e0f0*/  IMAD R4, R2, UR8, RZ ;  /* 0x0000000802047c24 */ /* 0x000fe2000f8e02ff */
[----:B------:R-:W-:Y:S01]  /*e100*/  ISETP.NE.AND.EX P0, PT, RZ, UR11, PT, P0 ;  /* 0x0000000bff007c0c */ /* 0x000fe2000bf05300 */
[----:B------:R-:W-:Y:S01]  /*e110*/  IMAD.MOV.U32 R2, RZ, RZ, R16 ;  /* 0x000000ffff027224 */ /* 0x000fe200078e0010 */
[----:B------:R-:W2:Y:S03]  /*e120*/  LDC R13, c[0x0][0x148] ;  /* 0x00005200ff0d7b82 */ /* 0x000ea60000000800 */
[----:B------:R-:W-:Y:S01]  /*e130*/  IMAD.WIDE.U32 R2, R5, UR8, R2 ;  /* 0x0000000805027c25 */ /* 0x000fe2000f8e0002 */
[----:B------:R-:W-:-:S03]  /*e140*/  ULDC UR8, c[0x0][0x154] ;  /* 0x0000550000087ab9 */ /* 0x000fc60000000800 */
[----:B------:R-:W-:Y:S02]  /*e150*/  IMAD R5, R5, UR9, R4 ;  /* 0x0000000905057c24 */ /* 0x000fe4000f8e0204 */
[----:B------:R-:W-:Y:S01]  /*e160*/  FMUL R4, R7, UR6 ;  /* 0x0000000607047c20 */ /* 0x000fe20008400000 */
[----:B------:R-:W-:Y:S01]  /*e170*/  ULDC UR6, c[0x0][0x618] ;  /* 0x0001860000067ab9 */ /* 0x000fe20000000800 */
[----:B------:R-:W-:Y:S01]  /*e180*/  ULDC UR9, c[0x0][0x608] ;  /* 0x0001820000097ab9 */ /* 0x000fe20000000800 */
[----:B------:R-:W-:-:S03]  /*e190*/  IMAD.IADD R3, R3, 0x1, R5 ;  /* 0x0000000103037824 */ /* 0x000fc600078e0205 */
[----:B------:R-:W3:Y:S02]  /*e1a0*/  F2I.U32.TRUNC.NTZ R4, R4 ;  /* 0x0000000400047305 */ /* 0x000ee4000020f000 */
[----:B------:R-:W-:Y:S02]  /*e1b0*/  SHF.R.U64 R7, R2, UR6, R3 ;  /* 0x0000000602077c19 */ /* 0x000fe40008001203 */
[----:B-1----:R-:W-:-:S05]  /*e1c0*/  I2FP.F32.U32 R2, R10 ;  /* 0x0000000a00027245 */ /* 0x002fca0000201000 */
[----:B------:R-:W-:Y:S01]  /*e1d0*/  FMUL R5, R2, UR8 ;  /* 0x0000000802057c20 */ /* 0x000fe20008400000 */
[----:B------:R-:W-:Y:S01]  /*e1e0*/  SHF.R.U32.HI R2, RZ, UR6, R3 ;  /* 0x00000006ff027c19 */ /* 0x000fe20008011603 */
[----:B------:R-:W-:Y:S02]  /*e1f0*/  ULDC UR6, c[0x0][0x658] ;  /* 0x0001960000067ab9 */ /* 0x000fe40000000800 */
[----:B------:R1:W4:Y:S01]  /*e200*/  F2I.U32.TRUNC.NTZ R16, R5 ;  /* 0x0000000500107305 */ /* 0x000322000020f000 */
[----:B------:R-:W-:Y:S01]  /*e210*/  SHF.R.U64 R15, R7, UR9, R2 ;  /* 0x00000009070f7c19 */ /* 0x000fe20008001202 */
[----:B---3--:R-:W-:Y:S01]  /*e220*/  IMAD.MOV R4, RZ, RZ, -R4 ;  /* 0x000000ffff047224 */ /* 0x008fe200078e0a04 */
[----:B------:R-:W-:-:S03]  /*e230*/  SHF.R.U32.HI R2, RZ, UR9, R2 ;  /* 0x00000009ff027c19 */ /* 0x000fc60008011602 */
[----:B0-----:R-:W-:Y:S01]  /*e240*/  IMAD R12, R19, R4, R12 ;  /* 0x00000004130c7224 */ /* 0x001fe200078e020c */
[--C-:B------:R-:W-:Y:S02]  /*e250*/  SHF.R.U64 R14, R15, UR6, R2.reuse ;  /* 0x000000060f0e7c19 */ /* 0x100fe40008001202 */
[----:B------:R-:W-:-:S03]  /*e260*/  SHF.R.U32.HI R17, RZ, UR6, R2 ;  /* 0x00000006ff117c19 */ /* 0x000fc60008011602 */
[----:B------:R-:W-:Y:S02]  /*e270*/  IMAD.MOV.U32 R2, RZ, RZ, R14 ;  /* 0x000000ffff027224 */ /* 0x000fe400078e000e */
[----:B------:R-:W-:Y:S01]  /*e280*/  IMAD.MOV.U32 R3, RZ, RZ, R17 ;  /* 0x000000ffff037224 */ /* 0x000fe200078e0011 */
[----:B-12-4-:R-:W-:Y:S06]  /*e290*/  @!P0 BRA `(.L_x_282) ;  /* 0x0000000000288947 */ /* 0x016fec0003800000 */
[----:B------:R-:W-:Y:S02]  /*e2a0*/  ULDC UR6, c[0x0][0x64c] ;  /* 0x0001930000067ab9 */ /* 0x000fe40000000800 */
[----:B------:R-:W-:-:S05]  /*e2b0*/  IADD3 R3, P0, R14, UR6, RZ ;  /* 0x000000060e037c10 */ /* 0x000fca000ff1e0ff */
[----:B------:R-:W-:-:S04]  /*e2c0*/  IMAD.X R17, RZ, RZ, R17, P0 ;  /* 0x000000ffff117224 */ /* 0x000fc800000e0611 */
[----:B------:R-:W-:-:S04]  /*e2d0*/  IMAD.WIDE.U32 R4, R17, UR10, RZ ;  /* 0x0000000a11047c25 */ /* 0x000fc8000f8e00ff */
[----:B------:R-:W-:-:S04]  /*e2e0*/  IMAD.WIDE.U32 R4, P0, R3, UR11, R4 ;  /* 0x0000000b03047c25 */ /* 0x000fc8000f800004 */
[----:B------:R-:W-:-:S04]  /*e2f0*/  IMAD.WIDE.U32 R2, R3, UR10, RZ ;  /* 0x0000000a03027c25 */ /* 0x000fc8000f8e00ff */
[----:B------:R-:W-:Y:S01]  /*e300*/  IMAD.MOV.U32 R2, RZ, RZ, R5 ;  /* 0x000000ffff027224 */ /* 0x000fe200078e0005 */
[----:B------:R-:W-:Y:S01]  /*e310*/  IADD3 RZ, P1, R3, R4, RZ ;  /* 0x0000000403ff7210 */ /* 0x000fe20007f3e0ff */
[----:B------:R-:W-:-:S04]  /*e320*/  IMAD.X R3, RZ, RZ, RZ, P0 ;  /* 0x000000ffff037224 */ /* 0x000fc800000e06ff */
[----:B------:R-:W-:-:S08]  /*e330*/  IMAD.WIDE.U32.X R2, R17, UR11, R2, P1 ;  /* 0x0000000b11027c25 */ /* 0x000fd000088e0402 */
.L_x_282:
[----:B------:R-:W-:Y:S01]  /*e340*/  ULDC UR6, c[0x0][0x648] ;  /* 0x0001920000067ab9 */ /* 0x000fe20000000800 */
[----:B------:R-:W-:Y:S01]  /*e350*/  LOP3.LUT R15, R15, UR20, RZ, 0xc0, !PT ;  /* 0x000000140f0f7c12 */ /* 0x000fe2000f8ec0ff */
[----:B------:R-:W-:Y:S01]  /*e360*/  IMAD.MOV R16, RZ, RZ, -R16 ;  /* 0x000000ffff107224 */ /* 0x000fe200078e0a10 */
[----:B------:R-:W-:Y:S01]  /*e370*/  SHF.R.U64 R2, R2, UR6, R3 ;  /* 0x0000000602027c19 */ /* 0x000fe20008001203 */
[----:B------:R-:W-:Y:S01]  /*e380*/  ULDC UR6, c[0x0][0x638] ;  /* 0x00018e0000067ab9 */ /* 0x000fe20000000800 */
[----:B------:R-:W-:Y:S01]  /*e390*/  LOP3.LUT R7, R7, UR4, RZ, 0xc0, !PT ;  /* 0x0000000407077c12 */ /* 0x000fe2000f8ec0ff */
[----:B------:R-:W-:Y:S01]  /*e3a0*/  @P4 IMAD R12, R13, R16, R10 ;  /* 0x000000100d0c4224 */ /* 0x000fe200078e020a */
[----:B------:R-:W-:Y:S01]  /*e3b0*/  ULDC UR8, c[0x0][0x610] ;  /* 0x0001840000087ab9 */ /* 0x000fe20000000800 */
[----:B------:R-:W-:Y:S02]  /*e3c0*/  IMAD.MOV R3, RZ, RZ, -R2 ;  /* 0x000000ffff037224 */ /* 0x000fe400078e0a02 */
[----:B------:R-:W-:-:S02]  /*e3d0*/  IMAD R5, R2, UR5, R15 ;  /* 0x0000000502057c24 */ /* 0x000fc4000f8e020f */
[----:B------:R-:W-:Y:S01]  /*e3e0*/  IMAD R14, R3, UR6, R14 ;  /* 0x00000006030e7c24 */ /* 0x000fe2000f8e020e */
[----:B------:R-:W-:Y:S01]  /*e3f0*/  ULDC UR6, c[0x0][0x600] ;  /* 0x0001800000067ab9 */ /* 0x000fe20000000800 */
[----:B------:R-:W-:Y:S02]  /*e400*/  IMAD R5, R5, UR8, R12 ;  /* 0x0000000805057c24 */ /* 0x000fe4000f8e020c */
[----:B------:R-:W-:Y:S02]  /*e410*/  IMAD R14, R14, UR6, R7 ;  /* 0x000000060e0e7c24 */ /* 0x000fe4000f8e0207 */
[----:B------:R-:W-:-:S03]  /*e420*/  IMAD.MOV.U32 R2, RZ, RZ, 0x1 ;  /* 0x00000001ff027424 */ /* 0x000fc600078e00ff */
[----:B------:R-:W-:Y:S02]  /*e430*/  SEL R7, R14, R5, !P4 ;  /* 0x000000050e077207 */ /* 0x000fe40006000000 */
[----:B------:R-:W-:-:S07]  /*e440*/  SEL R5, R5, R14, !P4 ;  /* 0x0000000e05057207 */ /* 0x000fce0006000000 */
.L_x_280:
[----:B------:R-:W-:Y:S05]  /*e450*/  BSYNC B1 ;  /* 0x0000000000017941 */ /* 0x000fea0003800000 */
.L_x_279:
[----:B------:R-:W-:-:S13]  /*e460*/  LOP3.LUT P0, RZ, R2, 0xff, RZ, 0xc0, !PT ;  /* 0x000000ff02ff7812 */ /* 0x000fda000780c0ff */
[----:B------:R-:W-:Y:S05]  /*e470*/  @P0 BRA `(.L_x_283) ;  /* 0xfffffff400200947 */ /* 0x000fea000383ffff */
[----:B------:R-:W-:Y:S05]  /*e480*/  BSYNC B0 ;  /* 0x0000000000007941 */ /* 0x000fea0003800000 */
.L_x_272:
[----:B------:R-:W-:-:S03]  /*e490*/  UMOV UR6, 0xffffffff ;  /* 0xffffffff00067882 */ /* 0x000fc60000000000 */
[----:B------:R-:W-:Y:S05]  /*e4a0*/  BRA.DIV UR6, `(.L_x_284) ;  /* 0x0000000a061c7947 */ /* 0x000fea000b800000 */
[----:B------:R-:W-:-:S13]  /*e4b0*/  ELECT P0, URZ, PT ;  /* 0x00000000003f782f */ /* 0x000fda0003800000 */
.L_x_305:
[----:B------:R-:W-:Y:S04]  /*e4c0*/  BSSY B0, `(.L_x_285) ;  /* 0x000006b000007945 */ /* 0x000fe80003800000 */
[----:B------:R-:W-:Y:S05]  /*e4d0*/  @!P0 BRA `(.L_x_286) ;  /* 0x0000000400a48947 */ /* 0x000fea0003800000 */
[----:B------:R-:W-:-:S04]  /*e4e0*/  ULOP3.LUT UR6, UR7, 0x2, URZ, 0xfc, !UPT ;  /* 0x0000000207067892 */ /* 0x000fc8000f8efc3f */
[----:B------:R-:W-:-:S06]  /*e4f0*/  UISETP.NE.AND UP0, UPT, UR6, 0x3, UPT ;  /* 0x000000030600788c */ /* 0x000fcc000bf05270 */
[----:B------:R-:W-:-:S13]  /*e500*/  PLOP3.LUT P0, PT, PT, PT, UP0, 0x80, 0x0 ;  /* 0x000000000000781c */ /* 0x000fda0003f0f008 */
[----:B------:R-:W-:Y:S05]  /*e510*/  @!P0 BRA `(.L_x_287) ;  /* 0x0000000000048947 */ /* 0x000fea0003800000 */
[----:B------:R-:W-:Y:S01]  /*e520*/  BPT.TRAP 0x1 ;  /* 0x000000040000795c */ /* 0x000fe20000300000 */
.L_x_287:
[----:B------:R-:W0:Y:S01]  /*e530*/  S2R R3, SR_CgaCtaId ;  /* 0x0000000000037919 */ /* 0x000e220000008800 */
[----:B------:R-:W-:Y:S02]  /*e540*/  MOV R2, 0x400 ;  /* 0x0000040000027802 */ /* 0x000fe40000000f00 */
[----:B------:R-:W-:Y:S02]  /*e550*/  SHF.L.U32 R4, R0, 0x1f, RZ ;  /* 0x0000001f00047819 */ /* 0x000fe400000006ff */
[----:B0-----:R-:W-:-:S05]  /*e560*/  LEA R2, R3, R2, 0x18 ;  /* 0x0000000203027211 */ /* 0x001fca00078ec0ff */
[----:B------:R-:W-:-:S04]  /*e570*/  VIADD R2, R2, 0x58 ;  /* 0x0000005802027836 */ /* 0x000fc80000000000 */
[C---:B------:R-:W-:Y:S02]  /*e580*/  IMAD R7, R9.reuse, 0x8, R2 ;  /* 0x0000000809077824 */ /* 0x040fe400078e0202 */
[----:B------:R-:W-:Y:S02]  /*e590*/  VIADD R9, R9, 0x1 ;  /* 0x0000000109097836 */ /* 0x000fe40000000000 */
[----:B------:R-:W0:Y:S03]  /*e5a0*/  SYNCS.PHASECHK.TRANS64.TRYWAIT P0, [R7+URZ], R4 ;  /* 0x00000004070075a7 */ /* 0x000e26000800017f */
[----:B------:R-:W-:-:S04]  /*e5b0*/  ISETP.NE.AND P1, PT, R9, 0xb, PT ;  /* 0x0000000b0900780c */ /* 0x000fc80003f25270 */
[----:B------:R-:W-:Y:S02]  /*e5c0*/  SEL R3, RZ, 0x1, P1 ;  /* 0x00000001ff037807 */ /* 0x000fe40000800000 */
[----:B------:R-:W-:Y:S02]  /*e5d0*/  SEL R9, R9, RZ, P1 ;  /* 0x000000ff09097207 */ /* 0x000fe40000800000 */
[----:B------:R-:W-:-:S03]  /*e5e0*/  LOP3.LUT R6, R0, R3, RZ, 0x3c, !PT ;  /* 0x0000000300067212 */ /* 0x000fc600078e3cff */
[----:B------:R-:W-:Y:S01]  /*e5f0*/  IMAD R8, R9, 0x8, R2 ;  /* 0x0000000809087824 */ /* 0x000fe200078e0202 */
[----:B------:R-:W-:Y:S01]  /*e600*/  SHF.L.U32 R5, R6, 0x1f, RZ ;  /* 0x0000001f06057819 */ /* 0x000fe200000006ff */
[----:B0-----:R-:W-:Y:S06]  /*e610*/  @!P0 BRA `(.L_x_288) ;  /* 0x0000000400e08947 */ /* 0x001fec0003800000 */
.L_x_306:
[----:B------:R-:W1:Y:S01]  /*e620*/  SYNCS.PHASECHK.TRANS64.TRYWAIT P0, [R8+URZ], R5 ;  /* 0x00000005080075a7 */ /* 0x000e62000800017f */
[----:B------:R-:W-:-:S05]  /*e630*/  VIADD R0, R9, 0x1 ;  /* 0x0000000109007836 */ /* 0x000fca0000000000 */
[----:B------:R-:W-:-:S04]  /*e640*/  ISETP.NE.AND P1, PT, R0, 0xb, PT ;  /* 0x0000000b0000780c */ /* 0x000fc80003f25270 */
[----:B------:R-:W-:Y:S02]  /*e650*/  SEL R3, RZ, 0x1, P1 ;  /* 0x00000001ff037807 */ /* 0x000fe40000800000 */
[----:B0-----:R-:W-:Y:S02]  /*e660*/  SEL R7, R0, RZ, P1 ;  /* 0x000000ff00077207 */ /* 0x001fe40000800000 */
[----:B------:R-:W-:-:S03]  /*e670*/  LOP3.LUT R6, R6, R3, RZ, 0x3c, !PT ;  /* 0x0000000306067212 */ /* 0x000fc600078e3cff */
[----:B------:R-:W-:Y:S01]  /*e680*/  IMAD R9, R7, 0x8, R2 ;  /* 0x0000000807097824 */ /* 0x000fe200078e0202 */
[----:B------:R-:W-:Y:S01]  /*e690*/  SHF.L.U32 R4, R6, 0x1f, RZ ;  /* 0x0000001f06047819 */ /* 0x000fe200000006ff */
[----:B-1----:R-:W-:Y:S06]  /*e6a0*/  @!P0 BRA `(.L_x_289) ;  /* 0x0000000400d08947 */ /* 0x002fec0003800000 */
.L_x_307:
[----:B------:R-:W1:Y:S01]  /*e6b0*/  SYNCS.PHASECHK.TRANS64.TRYWAIT P0, [R9+URZ], R4 ;  /* 0x00000004090075a7 */ /* 0x000e62000800017f */
[----:B------:R-:W-:-:S05]  /*e6c0*/  VIADD R0, R7, 0x1 ;  /* 0x0000000107007836 */ /* 0x000fca0000000000 */
[----:B------:R-:W-:-:S04]  /*e6d0*/  ISETP.NE.AND P1, PT, R0, 0xb, PT ;  /* 0x0000000b0000780c */ /* 0x000fc80003f25270 */
[----:B------:R-:W-:Y:S02]  /*e6e0*/  SEL R3, RZ, 0x1, P1 ;  /* 0x00000001ff037807 */ /* 0x000fe40000800000 */
[----:B------:R-:W-:Y:S02]  /*e6f0*/  SEL R7, R0, RZ, P1 ;  /* 0x000000ff00077207 */ /* 0x000fe40000800000 */
[----:B------:R-:W-:-:S03]  /*e700*/  LOP3.LUT R6, R6, R3, RZ, 0x3c, !PT ;  /* 0x0000000306067212 */ /* 0x000fc600078e3cff */
[----:B0-----:R-:W-:Y:S01]  /*e710*/  IMAD R8, R7, 0x8, R2 ;  /* 0x0000000807087824 */ /* 0x001fe200078e0202 */
[----:B------:R-:W-:Y:S01]  /*e720*/  SHF.L.U32 R5, R6, 0x1f, RZ ;  /* 0x0000001f06057819 */ /* 0x000fe200000006ff */
[----:B-1----:R-:W-:Y:S06]  /*e730*/  @!P0 BRA `(.L_x_290) ;  /* 0x0000000400c08947 */ /* 0x002fec0003800000 */
.L_x_308:
        /* <DEDUP_REMOVED lines=9> */
.L_x_309:
        /* <DEDUP_REMOVED lines=9> */
.L_x_310:
        /* <DEDUP_REMOVED lines=9> */
.L_x_311:
        /* <DEDUP_REMOVED lines=9> */
.L_x_312:
        /* <DEDUP_REMOVED lines=9> */
.L_x_313:
[----:B------:R-:W1:Y:S01]  /*ea10*/  SYNCS.PHASECHK.TRANS64.TRYWAIT P0, [R9+URZ], R4 ;  /* 0x00000004090075a7 */ /* 0x000e62000800017f */
[----:B------:R-:W-:-:S05]  /*ea20*/  VIADD R0, R7, 0x1 ;  /* 0x0000000107007836 */ /* 0x000fca0000000000 */
[----:B------:R-:W-:-:S04]  /*ea30*/  ISETP.NE.AND P1, PT, R0, 0xb, PT ;  /* 0x0000000b0000780c */ /* 0x000fc80003f25270 */
[----:B------:R-:W-:Y:S02]  /*ea40*/  SEL R3, RZ, 0x1, P1 ;  /* 0x00000001ff037807 */ /* 0x000fe40000800000 */
[----:B------:R-:W-:Y:S02]  /*ea50*/  SEL R7, R0, RZ, P1 ;  /* 0x000000ff00077207 */ /* 0x000fe40000800000 */
[----:B------:R-:W-:-:S03]  /*ea60*/  LOP3.LUT R11, R6, R3, RZ, 0x3c, !PT ;  /* 0x00000003060b7212 */ /* 0x000fc600078e3cff */
[----:B------:R-:W-:Y:S01]  /*ea70*/  IMAD R6, R7, 0x8, R2 ;  /* 0x0000000807067824 */ /* 0x000fe200078e0202 */
[----:B0-----:R-:W-:Y:S01]  /*ea80*/  SHF.L.U32 R5, R11, 0x1f, RZ ;  /* 0x0000001f0b057819 */ /* 0x001fe200000006ff */
[----:B-1----:R-:W-:Y:S06]  /*ea90*/  @!P0 BRA `(.L_x_296) ;  /* 0x0000000400608947 */ /* 0x002fec0003800000 */
.L_x_314:
[----:B------:R-:W1:Y:S01]  /*eaa0*/  SYNCS.PHASECHK.TRANS64.TRYWAIT P0, [R6+URZ], R5 ;  /* 0x00000005060075a7 */ /* 0x000e62000800017f */
[----:B------:R-:W-:-:S05]  /*eab0*/  VIADD R0, R7, 0x1 ;  /* 0x0000000107007836 */ /* 0x000fca0000000000 */
[----:B------:R-:W-:-:S04]  /*eac0*/  ISETP.NE.AND P1, PT, R0, 0xb, PT ;  /* 0x0000000b0000780c */ /* 0x000fc80003f25270 */
[----:B0-----:R-:W-:Y:S02]  /*ead0*/  SEL R4, RZ, 0x1, P1 ;  /* 0x00000001ff047807 */ /* 0x001fe40000800000 */
[----:B------:R-:W-:Y:S02]  /*eae0*/  SEL R3, R0, RZ, P1 ;  /* 0x000000ff00037207 */ /* 0x000fe40000800000 */
[----:B------:R-:W-:Y:S01]  /*eaf0*/  LOP3.LUT R0, R11, R4, RZ, 0x3c, !PT ;  /* 0x000000040b007212 */ /* 0x000fe200078e3cff */
[----:B-1----:R-:W-:Y:S06]  /*eb00*/  @!P0 BRA `(.L_x_297) ;  /* 0x0000000400588947 */ /* 0x002fec0003800000 */
.L_x_315:
[----:B------:R-:W-:Y:S01]  /*eb10*/  IMAD R3, R3, 0x8, R2 ;  /* 0x0000000803037824 */ /* 0x000fe200078e0202 */
[----:B------:R-:W-:-:S07]  /*eb20*/  SHF.L.U32 R0, R0, 0x1f, RZ ;  /* 0x0000001f00007819 */ /* 0x000fce00000006ff */
.L_x_298:
[----:B-1----:R1:W2:Y:S02]  /*eb30*/  SYNCS.PHASECHK.TRANS64.TRYWAIT P0, [R3+URZ], R0 ;  /* 0x00000000030075a7 */ /* 0x0022a4000800017f */
[----:B--2---:R-:W-:Y:S05]  /*eb40*/  @!P0 NANOSLEEP.SYNCS 0x989680 ;  /* 0x009896800000895d */ /* 0x004fea0003900000 */
[----:B------:R-:W2:Y:S02]  /*eb50*/  @!P0 SYNCS.PHASECHK.TRANS64 P0, [R3+URZ], R0 ;  /* 0x00000000030085a7 */ /* 0x000ea4000800007f */
[----:B--2---:R-:W-:Y:S05]  /*eb60*/  @!P0 BRA `(.L_x_298) ;  /* 0xfffffffc00f08947 */ /* 0x004fea000383ffff */
.L_x_286:
[----:B------:R-:W-:Y:S05]  /*eb70*/  BSYNC B0 ;  /* 0x0000000000007941 */ /* 0x000fea0003800000 */
.L_x_285:
[----:B------:R-:W-:Y:S05]  /*eb80*/  EXIT ;  /* 0x000000000000794d */ /* 0x000fea0003800000 */
.L_x_22:
[----:B-1----:R-:W-:-:S04]  /*eb90*/  IMAD.U32 R3, RZ, RZ, UR12 ;  /* 0x0000000cff037e24 */ /* 0x002fc8000f8e00ff */
[----:B------:R1:W2:Y:S03]  /*eba0*/  SYNCS.PHASECHK.TRANS64.TRYWAIT P0, [R3+URZ], R0 ;  /* 0x00000000030075a7 */ /* 0x0002a6000800017f */
[----:B--2---:R-:W-:Y:S05]  /*ebb0*/  @!P0 NANOSLEEP.SYNCS 0x989680 ;  /* 0x009896800000895d */ /* 0x004fea0003900000 */
[----:B------:R-:W2:Y:S02]  /*ebc0*/  @!P0 SYNCS.PHASECHK.TRANS64 P0, [R3+URZ], R0 ;  /* 0x00000000030085a7 */ /* 0x000ea4000800007f */
[----:B--2---:R-:W-:Y:S05]  /*ebd0*/  @!P0 BRA `(.L_x_22) ;  /* 0xfffffffc00ec8947 */ /* 0x004fea000383ffff */
[----:B------:R-:W-:Y:S05]  /*ebe0*/  BRA `(.L_x_21) ;  /* 0xffffff3000607947 */ /* 0x000fea000383ffff */
.L_x_28:
[----:B-1----:R-:W-:-:S04]  /*ebf0*/  IMAD.U32 R227, RZ, RZ, UR14 ;  /* 0x0000000effe37e24 */ /* 0x002fc8000f8e00ff */
[----:B------:R1:W2:Y:S03]  /*ec00*/  SYNCS.PHASECHK.TRANS64.TRYWAIT P0, [R227+URZ], R226 ;  /* 0x000000e2e30075a7 */ /* 0x0002a6000800017f */
[----:B--2---:R-:W-:Y:S05]  /*ec10*/  @!P0 NANOSLEEP.SYNCS 0x989680 ;  /* 0x009896800000895d */ /* 0x004fea0003900000 */
[----:B------:R-:W2:Y:S02]  /*ec20*/  @!P0 SYNCS.PHASECHK.TRANS64 P0, [R227+URZ], R226 ;  /* 0x000000e2e30085a7 */ /* 0x000ea4000800007f */
[----:B--2---:R-:W-:Y:S05]  /*ec30*/  @!P0 BRA `(.L_x_28) ;  /* 0xfffffffc00ec8947 */ /* 0x004fea000383ffff */
[----:B------:R-:W-:Y:S05]  /*ec40*/  BRA `(.L_x_27) ;  /* 0xffffff4400647947 */ /* 0x000fea000383ffff */
.L_x_273:
[----:B------:R-:W-:Y:S01]  /*ec50*/  BSSY B1, `(.L_x_299) ;  /* 0x0000006000017945 */ /* 0x000fe20003800000 */
[----:B------:R-:W-:-:S07]  /*ec60*/  IMAD.MOV.U32 R2, RZ, RZ, -0x1 ;  /* 0xffffffffff027424 */ /* 0x000fce00078e00ff */
[----:B------:R-:W-:Y:S05]  /*ec70*/  WARPSYNC.COLLECTIVE R2, `(.L_x_300) ;  /* 0x00000000020c7348 */ /* 0x000fea0003c00000 */
[----:B------:R-:W-:Y:S02]  /*ec80*/  ELECT P0, UR62, PT ;  /* 0x00000000003e782f */ /* 0x000fe40003800000 */
[----:B------:R-:W-:Y:S01]  /*ec90*/  MOV R2, UR62 ;  /* 0x0000003e00027c02 */ /* 0x000fe20008000f00 */
[----:B------:R-:W-:Y:S10]  /*eca0*/  ENDCOLLECTIVE ;  /* 0x000000000000791b */ /* 0x000ff40003800000 */
.L_x_300:
[----:B------:R-:W-:Y:S05]  /*ecb0*/  BSYNC B1 ;  /* 0x0000000000017941 */ /* 0x000fea0003800000 */
.L_x_299:
[----:B------:R-:W-:Y:S05]  /*ecc0*/  BRA `(.L_x_301) ;  /* 0xffffffec00187947 */ /* 0x000fea000383ffff */
.L_x_276:
[----:B0-----:R0:W2:Y:S02]  /*ecd0*/  SYNCS.PHASECHK.TRANS64.TRYWAIT P0, [R13+URZ+0x58], R4 ;  /* 0x000058040d0075a7 */ /* 0x0010a4000800017f */
[----:B--2---:R-:W-:Y:S05]  /*ece0*/  @!P0 NANOSLEEP.SYNCS 0x989680 ;  /* 0x009896800000895d */ /* 0x004fea0003900000 */
[----:B------:R-:W2:Y:S02]  /*ecf0*/  @!P0 SYNCS.PHASECHK.TRANS64 P0, [R13+URZ+0x58], R4 ;  /* 0x000058040d0085a7 */ /* 0x000ea4000800007f */
[----:B--2---:R-:W-:Y:S05]  /*ed00*/  @!P0 BRA `(.L_x_276) ;  /* 0xfffffffc00f08947 */ /* 0x004fea000383ffff */
[----:B------:R-:W-:Y:S05]  /*ed10*/  BRA `(.L_x_302) ;  /* 0xffffffec00587947 */ /* 0x000fea000383ffff */
.L_x_284:
[----:B------:R-:W-:Y:S01]  /*ed20*/  BSSY B0, `(.L_x_303) ;  /* 0x0000006000007945 */ /* 0x000fe20003800000 */
[----:B------:R-:W-:-:S07]  /*ed30*/  IMAD.MOV.U32 R2, RZ, RZ, -0x1 ;  /* 0xffffffffff027424 */ /* 0x000fce00078e00ff */
[----:B------:R-:W-:Y:S05]  /*ed40*/  WARPSYNC.COLLECTIVE R2, `(.L_x_304) ;  /* 0x00000000020c7348 */ /* 0x000fea0003c00000 */
[----:B------:R-:W-:Y:S02]  /*ed50*/  ELECT P0, UR62, PT ;  /* 0x00000000003e782f */ /* 0x000fe40003800000 */
[----:B------:R-:W-:Y:S01]  /*ed60*/  MOV R2, UR62 ;  /* 0x0000003e00027c02 */ /* 0x000fe20008000f00 */
[----:B------:R-:W-:Y:S10]  /*ed70*/  ENDCOLLECTIVE ;  /* 0x000000000000791b */ /* 0x000ff40003800000 */
.L_x_304:
[----:B------:R-:W-:Y:S05]  /*ed80*/  BSYNC B0 ;  /* 0x0000000000007941 */ /* 0x000fea0003800000 */
.L_x_303:
[----:B------:R-:W-:Y:S05]  /*ed90*/  BRA `(.L_x_305) ;  /* 0xfffffff400c87947 */ /* 0x000fea000383ffff */
.L_x_288:
[----:B0-----:R0:W1:Y:S02]  /*eda0*/  SYNCS.PHASECHK.TRANS64.TRYWAIT P0, [R7+URZ], R4 ;  /* 0x00000004070075a7 */ /* 0x001064000800017f */
[----:B-1----:R-:W-:Y:S05]  /*edb0*/  @!P0 NANOSLEEP.SYNCS 0x989680 ;  /* 0x009896800000895d */ /* 0x002fea0003900000 */
[----:B------:R-:W1:Y:S02]  /*edc0*/  @!P0 SYNCS.PHASECHK.TRANS64 P0, [R7+URZ], R4 ;  /* 0x00000004070085a7 */ /* 0x000e64000800007f */
[----:B-1----:R-:W-:Y:S05]  /*edd0*/  @!P0 BRA `(.L_x_288) ;  /* 0xfffffffc00f08947 */ /* 0x002fea000383ffff */
[----:B------:R-:W-:Y:S05]  /*ede0*/  BRA `(.L_x_306) ;  /* 0xfffffff8000c7947 */ /* 0x000fea000383ffff */
.L_x_289:
[----:B0-----:R0:W1:Y:S02]  /*edf0*/  SYNCS.PHASECHK.TRANS64.TRYWAIT P0, [R8+URZ], R5 ;  /* 0x00000005080075a7 */ /* 0x001064000800017f */
[----:B-1----:R-:W-:Y:S05]  /*ee00*/  @!P0 NANOSLEEP.SYNCS 0x989680 ;  /* 0x009896800000895d */ /* 0x002fea0003900000 */
[----:B------:R-:W1:Y:S02]  /*ee10*/  @!P0 SYNCS.PHASECHK.TRANS64 P0, [R8+URZ], R5 ;  /* 0x00000005080085a7 */ /* 0x000e64000800007f */
[----:B-1----:R-:W-:Y:S05]  /*ee20*/  @!P0 BRA `(.L_x_289) ;  /* 0xfffffffc00f08947 */ /* 0x002fea000383ffff */
[----:B------:R-:W-:Y:S05]  /*ee30*/  BRA `(.L_x_307) ;  /* 0xfffffff8001c7947 */ /* 0x000fea000383ffff */
.L_x_290:
[----:B0-----:R0:W1:Y:S02]  /*ee40*/  SYNCS.PHASECHK.TRANS64.TRYWAIT P0, [R9+URZ], R4 ;  /* 0x00000004090075a7 */ /* 0x001064000800017f */
[----:B-1----:R-:W-:Y:S05]  /*ee50*/  @!P0 NANOSLEEP.SYNCS 0x989680 ;  /* 0x009896800000895d */ /* 0x002fea0003900000 */
[----:B------:R-:W1:Y:S02]  /*ee60*/  @!P0 SYNCS.PHASECHK.TRANS64 P0, [R9+URZ], R4 ;  /* 0x00000004090085a7 */ /* 0x000e64000800007f */
[----:B-1----:R-:W-:Y:S05]  /*ee70*/  @!P0 BRA `(.L_x_290) ;  /* 0xfffffffc00f08947 */ /* 0x002fea000383ffff */
[----:B------:R-:W-:Y:S05]  /*ee80*/  BRA `(.L_x_308) ;  /* 0xfffffff8002c7947 */ /* 0x000fea000383ffff */
.L_x_291:
[----:B0-----:R0:W1:Y:S02]  /*ee90*/  SYNCS.PHASECHK.TRANS64.TRYWAIT P0, [R8+URZ], R5 ;  /* 0x00000005080075a7 */ /* 0x001064000800017f */
[----:B-1----:R-:W-:Y:S05]  /*eea0*/  @!P0 NANOSLEEP.SYNCS 0x989680 ;  /* 0x009896800000895d */ /* 0x002fea0003900000 */
[----:B------:R-:W1:Y:S02]  /*eeb0*/  @!P0 SYNCS.PHASECHK.TRANS64 P0, [R8+URZ], R5 ;  /* 0x00000005080085a7 */ /* 0x000e64000800007f */
[----:B-1----:R-:W-:Y:S05]  /*eec0*/  @!P0 BRA `(.L_x_291) ;  /* 0xfffffffc00f08947 */ /* 0x002fea000383ffff */
[----:B------:R-:W-:Y:S05]  /*eed0*/  BRA `(.L_x_309) ;  /* 0xfffffff8003c7947 */ /* 0x000fea000383ffff */
.L_x_292:
[----:B0-----:R0:W1:Y:S02]  /*eee0*/  SYNCS.PHASECHK.TRANS64.TRYWAIT P0, [R9+URZ], R4 ;  /* 0x00000004090075a7 */ /* 0x001064000800017f */
[----:B-1----:R-:W-:Y:S05]  /*eef0*/  @!P0 NANOSLEEP.SYNCS 0x989680 ;  /* 0x009896800000895d */ /* 0x002fea0003900000 */
[----:B------:R-:W1:Y:S02]  /*ef00*/  @!P0 SYNCS.PHASECHK.TRANS64 P0, [R9+URZ], R4 ;  /* 0x00000004090085a7 */ /* 0x000e64000800007f */
[----:B-1----:R-:W-:Y:S05]  /*ef10*/  @!P0 BRA `(.L_x_292) ;  /* 0xfffffffc00f08947 */ /* 0x002fea000383ffff */
[----:B------:R-:W-:Y:S05]  /*ef20*/  BRA `(.L_x_310) ;  /* 0xfffffff8004c7947 */ /* 0x000fea000383ffff */
.L_x_293:
[----:B0-----:R0:W1:Y:S02]  /*ef30*/  SYNCS.PHASECHK.TRANS64.TRYWAIT P0, [R8+URZ], R5 ;  /* 0x00000005080075a7 */ /* 0x001064000800017f */
[----:B-1----:R-:W-:Y:S05]  /*ef40*/  @!P0 NANOSLEEP.SYNCS 0x989680 ;  /* 0x009896800000895d */ /* 0x002fea0003900000 */
[----:B------:R-:W1:Y:S02]  /*ef50*/  @!P0 SYNCS.PHASECHK.TRANS64 P0, [R8+URZ], R5 ;  /* 0x00000005080085a7 */ /* 0x000e64000800007f */
[----:B-1----:R-:W-:Y:S05]  /*ef60*/  @!P0 BRA `(.L_x_293) ;  /* 0xfffffffc00f08947 */ /* 0x002fea000383ffff */
[----:B------:R-:W-:Y:S05]  /*ef70*/  BRA `(.L_x_311) ;  /* 0xfffffff8005c7947 */ /* 0x000fea000383ffff */
.L_x_294:
[----:B0-----:R0:W1:Y:S02]  /*ef80*/  SYNCS.PHASECHK.TRANS64.TRYWAIT P0, [R9+URZ], R4 ;  /* 0x00000004090075a7 */ /* 0x001064000800017f */
[----:B-1----:R-:W-:Y:S05]  /*ef90*/  @!P0 NANOSLEEP.SYNCS 0x989680 ;  /* 0x009896800000895d */ /* 0x002fea0003900000 */
[----:B------:R-:W1:Y:S02]  /*efa0*/  @!P0 SYNCS.PHASECHK.TRANS64 P0, [R9+URZ], R4 ;  /* 0x00000004090085a7 */ /* 0x000e64000800007f */
[----:B-1----:R-:W-:Y:S05]  /*efb0*/  @!P0 BRA `(.L_x_294) ;  /* 0xfffffffc00f08947 */ /* 0x002fea000383ffff */
[----:B------:R-:W-:Y:S05]  /*efc0*/  BRA `(.L_x_312) ;  /* 0xfffffff8006c7947 */ /* 0x000fea000383ffff */
.L_x_295:
[----:B0-----:R0:W1:Y:S02]  /*efd0*/  SYNCS.PHASECHK.TRANS64.TRYWAIT P0, [R8+URZ], R5 ;  /* 0x00000005080075a7 */ /* 0x001064000800017f */
[----:B-1----:R-:W-:Y:S05]  /*efe0*/  @!P0 NANOSLEEP.SYNCS 0x989680 ;  /* 0x009896800000895d */ /* 0x002fea0003900000 */
[----:B------:R-:W1:Y:S02]  /*eff0*/  @!P0 SYNCS.PHASECHK.TRANS64 P0, [R8+URZ], R5 ;  /* 0x00000005080085a7 */ /* 0x000e64000800007f */
[----:B-1----:R-:W-:Y:S05]  /*f000*/  @!P0 BRA `(.L_x_295) ;  /* 0xfffffffc00f08947 */ /* 0x002fea000383ffff */
[----:B------:R-:W-:Y:S05]  /*f010*/  BRA `(.L_x_313) ;  /* 0xfffffff8007c7947 */ /* 0x000fea000383ffff */
.L_x_296:
[----:B0-----:R0:W1:Y:S02]  /*f020*/  SYNCS.PHASECHK.TRANS64.TRYWAIT P0, [R9+URZ], R4 ;  /* 0x00000004090075a7 */ /* 0x001064000800017f */
[----:B-1----:R-:W-:Y:S05]  /*f030*/  @!P0 NANOSLEEP.SYNCS 0x989680 ;  /* 0x009896800000895d */ /* 0x002fea0003900000 */
[----:B------:R-:W1:Y:S02]  /*f040*/  @!P0 SYNCS.PHASECHK.TRANS64 P0, [R9+URZ], R4 ;  /* 0x00000004090085a7 */ /* 0x000e64000800007f */
[----:B-1----:R-:W-:Y:S05]  /*f050*/  @!P0 BRA `(.L_x_296) ;  /* 0xfffffffc00f08947 */ /* 0x002fea000383ffff */
[----:B------:R-:W-:Y:S05]  /*f060*/  BRA `(.L_x_314) ;  /* 0xfffffff8008c7947 */ /* 0x000fea000383ffff */
.L_x_297:
[----:B0-----:R0:W1:Y:S02]  /*f070*/  SYNCS.PHASECHK.TRANS64.TRYWAIT P0, [R6+URZ], R5 ;  /* 0x00000005060075a7 */ /* 0x001064000800017f */
[----:B-1----:R-:W-:Y:S05]  /*f080*/  @!P0 NANOSLEEP.SYNCS 0x989680 ;  /* 0x009896800000895d */ /* 0x002fea0003900000 */
[----:B------:R-:W1:Y:S02]  /*f090*/  @!P0 SYNCS.PHASECHK.TRANS64 P0, [R6+URZ], R5 ;  /* 0x00000005060085a7 */ /* 0x000e64000800007f */
[----:B-1----:R-:W-:Y:S05]  /*f0a0*/  @!P0 BRA `(.L_x_297) ;  /* 0xfffffffc00f08947 */ /* 0x002fea000383ffff */
[----:B------:R-:W-:Y:S05]  /*f0b0*/  BRA `(.L_x_315) ;  /* 0xfffffff800947947 */ /* 0x000fea000383ffff */
.L_x_316:
[----:B------:R-:W-:-:S00]  /*f0c0*/  BRA `(.L_x_316) ;  /* 0xfffffffc00fc7947 */ /* 0x000fc0000383ffff */
[----:B------:R-:W-:-:S00]  /*f0d0*/  NOP ;  /* 0x0000000000007918 */ /* 0x000fc00000000000 */
        /* <DEDUP_REMOVED lines=10> */
.L_x_317:


//--------------------- .nv.shared._ZN7cutlass13device_kernelINS_4gemm6kernel13GemmUniversalIN4cute5tupleIJiiiiEEENS1_10collective13CollectiveMmaINS1_37MainloopSm90TmaGmmaWarpSpecializedFP8ILi11ENS5_IJNS4_1CILi2EEENSA_ILi1EEESC_EEENS1_35KernelTmaWarpSpecializedCooperativeEEENS5_IJNSA_ILi192EEENSA_ILi112EEENSA_ILi64EEEEEENS_12float_e4m3_tENS5_IJlSC_lEEESK_SL_NS4_8TiledMMAINS4_8MMA_AtomIJNS4_4SM904GMMA30MMA_64x16x32_F32E4M3E4M3_SS_TNILNSP_7ScaleInE1ELSR_1EEEEEENS4_6LayoutISD_NS5_IJSC_NSA_ILi0EEESV_EEEEENS5_IJNS4_10UnderscoreESY_SY_EEEEENS4_13SM90_TMA_LOADENS4_14ComposedLayoutINS4_7SwizzleILi2ELi4ELi3EEENS4_18smem_ptr_flag_bitsILi8EEENSU_INS5_IJNSA_ILi8EEESI_EEENS5_IJSI_SC_EEEEEEEvNS4_8identityENS4_23SM90_TMA_LOAD_MULTICASTES1B_vS1C_EENS_8epilogue10collective6detail29Sm90TmaWarpSpecializedAdapterINS1G_15DefaultEpilogueISK_SL_SL_NS1F_6thread17LinearCombinationISK_Li1EffLNS1K_9ScaleType4KindE0ELNS_15FloatRoundStyleE2ESK_EENS1_15EpilogueDefaultEEEEEvvEEEEvNT_6ParamsE --------------------------
	.section	.nv.shared._ZN7cutlass13device_kernelINS_4gemm6kernel13GemmUniversalIN4cute5tupleIJiiiiEEENS1_10collective13CollectiveMmaINS1_37MainloopSm90TmaGmmaWarpSpecializedFP8ILi11ENS5_IJNS4_1CILi2EEENSA_ILi1EEESC_EEENS1_35KernelTmaWarpSpecializedCooperativeEEENS5_IJNSA_ILi192EEENSA_ILi112EEENSA_ILi64EEEEEENS_12float_e4m3_tENS5_IJlSC_lEEESK_SL_NS4_8TiledMMAINS4_8MMA_AtomIJNS4_4SM904GMMA30MMA_64x16x32_F32E4M3E4M3_SS_TNILNSP_7ScaleInE1ELSR_1EEEEEENS4_6LayoutISD_NS5_IJSC_NSA_ILi0EEESV_EEEEENS5_IJNS4_10UnderscoreESY_SY_EEEEENS4_13SM90_TMA_LOADENS4_14ComposedLayoutINS4_7SwizzleILi2ELi4ELi3EEENS4_18smem_ptr_flag_bitsILi8EEENSU_INS5_IJNSA_ILi8EEESI_EEENS5_IJSI_SC_EEEEEEEvNS4_8identityENS4_23SM90_TMA_LOAD_MULTICASTES1B_vS1C_EENS_8epilogue10collective6detail29Sm90TmaWarpSpecializedAdapterINS1G_15DefaultEpilogueISK_SL_SL_NS1F_6thread17LinearCombinationISK_Li1EffLNS1K_9ScaleType4KindE0ELNS_15FloatRoundStyleE2ESK_EENS1_15EpilogueDefaultEEEEEvvEEEEvNT_6ParamsE,"aw",@nobits
	.sectionflags	@""
	.align	16
	.zero		1024


//--------------------- .nv.shared.reserved.0     --------------------------
	.section	.nv.shared.reserved.0,"aw",@nobits
	.weak		__nv_reservedSMEM_offset_0_alias
	.size		__nv_reservedSMEM_offset_0_alias, 0, 0
	.other		__nv_reservedSMEM_offset_0_alias,@"STO_CUDA_RESERVED_SHARED STV_DEFAULT"
__nv_reservedSMEM_offset_0_alias:
	.zero		0


//--------------------- .nv.global                --------------------------
	.section	.nv.global,"aw",@nobits
.nv.global:
	.type		_ZN39_INTERNAL_a7722530_4_k_cu_9b7ccc32_96004cute1_E,@object
	.size		_ZN39_INTERNAL_a7722530_4_k_cu_9b7ccc32_96004cute1_E,(_ZN39_INTERNAL_a7722530_4_k_cu_9b7ccc32_96004cuda3std3__45__cpo6cbeginE - _ZN39_INTERNAL_a7722530_4_k_cu_9b7ccc32_96004cute1_E)
_ZN39_INTERNAL_a7722530_4_k_cu_9b7ccc32_96004cute1_E:
	.zero		1
	.type		_ZN39_INTERNAL_a7722530_4_k_cu_9b7ccc32_96004cuda3std3__45__cpo6cbeginE,@object
	.size		_ZN39_INTERNAL_a7722530_4_k_cu_9b7ccc32_96004cuda3std3__45__cpo6cbeginE,(_ZN39_INTERNAL_a7722530_4_k_cu_9b7ccc32_96004cuda3std3__48in_placeE - _ZN39_INTERNAL_a7722530_4_k_cu_9b7ccc32_96004cuda3std3__45__cpo6cbeginE)
_ZN39_INTERNAL_a7722530_4_k_cu_9b7ccc32_96004cuda3std3__45__cpo6cbeginE:
	.zero		1
	.type		_ZN39_INTERNAL_a7722530_4_k_cu_9b7ccc32_96004cuda3std3__48in_placeE,@object
	.size		_ZN39_INTERNAL_a7722530_4_k_cu_9b7ccc32_96004cuda3std3__48in_placeE,(_ZN39_INTERNAL_a7722530_4_k_cu_9b7ccc32_96004cuda3std6ranges3__45__cpo9iter_moveE - _ZN39_INTERNAL_a7722530_4_k_cu_9b7ccc32_96004cuda3std3__48in_placeE)
_ZN39_INTERNAL_a7722530_4_k_cu_9b7ccc32_96004cuda3std3__48in_placeE:
	.zero		1
	.type		_ZN39_INTERNAL_a7722530_4_k_cu_9b7ccc32_96004cuda3std6ranges3__45__cpo9iter_moveE,@object
	.size		_ZN39_INTERNAL_a7722530_4_k_cu_9b7ccc32_96004cuda3std6ranges3__45__cpo9iter_moveE,(_ZN39_INTERNAL_a7722530_4_k_cu_9b7ccc32_96004cuda3std3__45__cpo5beginE - _ZN39_INTERNAL_a7722530_4_k_cu_9b7ccc32_96004cuda3std6ranges3__45__cpo9iter_moveE)
_ZN39_INTERNAL_a7722530_4_k_cu_9b7ccc32_96004cuda3std6ranges3__45__cpo9iter_moveE:
	.zero		1
	.type		_ZN39_INTERNAL_a7722530_4_k_cu_9b7ccc32_96004cuda3std3__45__cpo5beginE,@object
	.size		_ZN39_INTERNAL_a7722530_4_k_cu_9b7ccc32_96004cuda3std3__45__cpo5beginE,(_ZN39_INTERNAL_a7722530_4_k_cu_9b7ccc32_96004cuda3std3__441_GLOBAL__N__a7722530_4_k_cu_9b7ccc32_96006ignoreE - _ZN39_INTERNAL_a7722530_4_k_cu_9b7ccc32_96004cuda3std3__45__cpo5beginE)
_ZN39_INTERNAL_a7722530_4_k_cu_9b7ccc32_96004cuda3std3__45__cpo5beginE:
	.zero		1
	.type		_ZN39_INTERNAL_a7722530_4_k_cu_9b7ccc32_96004cuda3std3__441_GLOBAL__N__a7722530_4_k_cu_9b7ccc32_96006ignoreE,@object
	.size		_ZN39_INTERNAL_a7722530_4_k_cu_9b7ccc32_96004cuda3std3__441_GLOBAL__N__a7722530_4_k_cu_9b7ccc32_96006ignoreE,(_ZN39_INTERNAL_a7722530_4_k_cu_9b7ccc32_96004cute7productE - _ZN39_INTERNAL_a7722530_4_k_cu_9b7ccc32_96004cuda3std3__441_GLOBAL__N__a7722530_4_k_cu_9b7ccc32_96006ignoreE)
_ZN39_INTERNAL_a7722530_4_k_cu_9b7ccc32_96004cuda3std3__441_GLOBAL__N__a7722530_4_k_cu_9b7ccc32_96006ignoreE:
	.zero		1
	.type		_ZN39_INTERNAL_a7722530_4_k_cu_9b7ccc32_96004cute7productE,@object
	.size		_ZN39_INTERNAL_a7722530_4_k_cu_9b7ccc32_96004cute7productE,(_ZN39_INTERNAL_a7722530_4_k_cu_9b7ccc32_96004cuda3std3__45__cpo3endE - _ZN39_INTERNAL_a7722530_4_k_cu_9b7ccc32_96004cute7productE)
_ZN39_INTERNAL_a7722530_4_k_cu_9b7ccc32_96004cute7productE:
	.zero		1
	.type		_ZN39_INTERNAL_a7722530_4_k_cu_9b7ccc32_96004cuda3std3__45__cpo3endE,@object
	.size		_ZN39_INTERNAL_a7722530_4_k_cu_9b7ccc32_96004cuda3std3__45__cpo3endE,(_ZN39_INTERNAL_a7722530_4_k_cu_9b7ccc32_96004cuda3std3__419piecewise_constructE - _ZN39_INTERNAL_a7722530_4_k_cu_9b7ccc32_96004cuda3std3__45__cpo3endE)
_ZN39_INTERNAL_a7722530_4_k_cu_9b7ccc32_96004cuda3std3__45__cpo3endE:
	.zero		1
	.type		_ZN39_INTERNAL_a7722530_4_k_cu_9b7ccc32_96004cuda3std3__419piecewise_constructE,@object
	.size		_ZN39_INTERNAL_a7722530_4_k_cu_9b7ccc32_96004cuda3std3__419piecewise_constructE,(_ZN39_INTERNAL_a7722530_4_k_cu_9b7ccc32_96004cuda3std3__45__cpo4cendE - _ZN39_INTERNAL_a7722530_4_k_cu_9b7ccc32_96004cuda3std3__419piecewise_constructE)
_ZN39_INTERNAL_a7722530_4_k_cu_9b7ccc32_96004cuda3std3__419piecewise_constructE:
	.zero		1
	.type		_ZN39_INTERNAL_a7722530_4_k_cu_9b7ccc32_96004cuda3std3__45__cpo4cendE,@object
	.size		_ZN39_INTERNAL_a7722530_4_k_cu_9b7ccc32_96004cuda3std3__45__cpo4cendE,(_ZN39_INTERNAL_a7722530_4_k_cu_9b7ccc32_96004cuda3std6ranges3__45__cpo4swapE - _ZN39_INTERNAL_a7722530_4_k_cu_9b7ccc32_96004cuda3std3__45__cpo4cendE)
_ZN39_INTERNAL_a7722530_4_k_cu_9b7ccc32_96004cuda3std3__45__cpo4cendE:
	.zero		1
	.type		_ZN39_INTERNAL_a7722530_4_k_cu_9b7ccc32_96004cuda3std6ranges3__45__cpo4swapE,@object
	.size		_ZN39_INTERNAL_a7722530_4_k_cu_9b7ccc32_96004cuda3std6ranges3__45__cpo4swapE,(.L_7 - _ZN39_INTERNAL_a7722530_4_k_cu_9b7ccc32_96004cuda3std6ranges3__45__cpo4swapE)
_ZN39_INTERNAL_a7722530_4_k_cu_9b7ccc32_96004cuda3std6ranges3__45__cpo4swapE:
	.zero		1
.L_7:


//--------------------- .nv.constant0._ZN7cutlass13device_kernelINS_4gemm6kernel13GemmUniversalIN4cute5tupleIJiiiiEEENS1_10collective13CollectiveMmaINS1_37MainloopSm90TmaGmmaWarpSpecializedFP8ILi11ENS5_IJNS4_1CILi2EEENSA_ILi1EEESC_EEENS1_35KernelTmaWarpSpecializedCooperativeEEENS5_IJNSA_ILi192EEENSA_ILi112EEENSA_ILi64EEEEEENS_12float_e4m3_tENS5_IJlSC_lEEESK_SL_NS4_8TiledMMAINS4_8MMA_AtomIJNS4_4SM904GMMA30MMA_64x16x32_F32E4M3E4M3_SS_TNILNSP_7ScaleInE1ELSR_1EEEEEENS4_6LayoutISD_NS5_IJSC_NSA_ILi0EEESV_EEEEENS5_IJNS4_10UnderscoreESY_SY_EEEEENS4_13SM90_TMA_LOADENS4_14ComposedLayoutINS4_7SwizzleILi2ELi4ELi3EEENS4_18smem_ptr_flag_bitsILi8EEENSU_INS5_IJNSA_ILi8EEESI_EEENS5_IJSI_SC_EEEEEEEvNS4_8identityENS4_23SM90_TMA_LOAD_MULTICASTES1B_vS1C_EENS_8epilogue10collective6detail29Sm90TmaWarpSpecializedAdapterINS1G_15DefaultEpilogueISK_SL_SL_NS1F_6thread17LinearCombinationISK_Li1EffLNS1K_9ScaleType4KindE0ELNS_15FloatRoundStyleE2ESK_EENS1_15EpilogueDefaultEEEEEvvEEEEvNT_6ParamsE --------------------------
	.section	.nv.constant0._ZN7cutlass13device_kernelINS_4gemm6kernel13GemmUniversalIN4cute5tupleIJiiiiEEENS1_10collective13CollectiveMmaINS1_37MainloopSm90TmaGmmaWarpSpecializedFP8ILi11ENS5_IJNS4_1CILi2EEENSA_ILi1EEESC_EEENS1_35KernelTmaWarpSpecializedCooperativeEEENS5_IJNSA_ILi192EEENSA_ILi112EEENSA_ILi64EEEEEENS_12float_e4m3_tENS5_IJlSC_lEEESK_SL_NS4_8TiledMMAINS4_8MMA_AtomIJNS4_4SM904GMMA30MMA_64x16x32_F32E4M3E4M3_SS_TNILNSP_7ScaleInE1ELSR_1EEEEEENS4_6LayoutISD_NS5_IJSC_NSA_ILi0EEESV_EEEEENS5_IJNS4_10UnderscoreESY_SY_EEEEENS4_13SM90_TMA_LOADENS4_14ComposedLayoutINS4_7SwizzleILi2ELi4ELi3EEENS4_18smem_ptr_flag_bitsILi8EEENSU_INS5_IJNSA_ILi8EEESI_EEENS5_IJSI_SC_EEEEEEEvNS4_8identityENS4_23SM90_TMA_LOAD_MULTICASTES1B_vS1C_EENS_8epilogue10collective6detail29Sm90TmaWarpSpecializedAdapterINS1G_15DefaultEpilogueISK_SL_SL_NS1F_6thread17LinearCombinationISK_Li1EffLNS1K_9ScaleType4KindE0ELNS_15FloatRoundStyleE2ESK_EENS1_15EpilogueDefaultEEEEEvvEEEEvNT_6ParamsE,"a",@progbits
	.sectionflags	@""
	.align	4
.nv.constant0._ZN7cutlass13device_kernelINS_4gemm6kernel13GemmUniversalIN4cute5tupleIJiiiiEEENS1_10collective13CollectiveMmaINS1_37MainloopSm90TmaGmmaWarpSpecializedFP8ILi11ENS5_IJNS4_1CILi2EEENSA_ILi1EEESC_EEENS1_35KernelTmaWarpSpecializedCooperativeEEENS5_IJNSA_ILi192EEENSA_ILi112EEENSA_ILi64EEEEEENS_12float_e4m3_tENS5_IJlSC_lEEESK_SL_NS4_8TiledMMAINS4_8MMA_AtomIJNS4_4SM904GMMA30MMA_64x16x32_F32E4M3E4M3_SS_TNILNSP_7ScaleInE1ELSR_1EEEEEENS4_6LayoutISD_NS5_IJSC_NSA_ILi0EEESV_EEEEENS5_IJNS4_10UnderscoreESY_SY_EEEEENS4_13SM90_TMA_LOADENS4_14ComposedLayoutINS4_7SwizzleILi2ELi4ELi3EEENS4_18smem_ptr_flag_bitsILi8EEENSU_INS5_IJNSA_ILi8EEESI_EEENS5_IJSI_SC_EEEEEEEvNS4_8identityENS4_23SM90_TMA_LOAD_MULTICASTES1B_vS1C_EENS_8epilogue10collective6detail29Sm90TmaWarpSpecializedAdapterINS1G_15DefaultEpilogueISK_SL_SL_NS1F_6thread17LinearCombinationISK_Li1EffLNS1K_9ScaleType4KindE0ELNS_15FloatRoundStyleE2ESK_EENS1_15EpilogueDefaultEEEEEvvEEEEvNT_6ParamsE:
	.zero		1664


//--------------------- SYMBOLS --------------------------

	.type		.nv.reservedSmem.offset0,@object
	.size		.nv.reservedSmem.offset0,0x4
